//
// Generated by NVIDIA NVVM Compiler
//
// Compiler Build ID: CL-36424714
// Cuda compilation tools, release 13.0, V13.0.88
// Based on NVVM 20.0.0
//

.version 9.0
.target sm_100
.address_size 64

	// .globl	_Z28OddEvenSortSingleBlockKernelPii

.visible .entry _Z28OddEvenSortSingleBlockKernelPii(
	.param .u64 .ptr .align 1 _Z28OddEvenSortSingleBlockKernelPii_param_0,
	.param .u32 _Z28OddEvenSortSingleBlockKernelPii_param_1
)
{
	.reg .pred 	%p<80>;
	.reg .b32 	%r<91>;
	.reg .b64 	%rd<24>;

	ld.param.u64 	%rd13, [_Z28OddEvenSortSingleBlockKernelPii_param_0];
	ld.param.u32 	%r62, [_Z28OddEvenSortSingleBlockKernelPii_param_1];
	cvta.to.global.u64 	%rd1, %rd13;
	mov.u32 	%r1, %ntid.x;
	setp.lt.s32 	%p6, %r62, 1;
	@%p6 bra 	$L__BB0_57;
	mov.u32 	%r64, %tid.x;
	add.s32 	%r3, %r64, %r1;
	max.u32 	%r65, %r62, %r3;
	setp.lt.u32 	%p7, %r3, %r62;
	selp.u32 	%r66, 1, 0, %p7;
	add.s32 	%r67, %r3, %r66;
	sub.s32 	%r68, %r65, %r67;
	div.u32 	%r69, %r68, %r1;
	add.s32 	%r4, %r69, %r66;
	add.s32 	%r70, %r4, 1;
	and.b32  	%r5, %r70, 3;
	add.s32 	%r71, %r64, 1;
	setp.lt.u32 	%p8, %r71, %r62;
	mul.wide.u32 	%rd14, %r64, 4;
	add.s64 	%rd2, %rd1, %rd14;
	and.b32  	%r72, %r3, 1;
	setp.eq.b32 	%p9, %r72, 1;
	add.s32 	%r73, %r71, %r1;
	setp.lt.u32 	%p10, %r73, %r62;
	and.pred  	%p1, %p9, %p10;
	mul.wide.s32 	%rd15, %r1, 4;
	add.s64 	%rd3, %rd2, %rd15;
	add.s32 	%r6, %r3, %r1;
	and.b32  	%r7, %r6, 1;
	add.s32 	%r8, %r73, %r1;
	add.s64 	%rd4, %rd3, %rd15;
	add.s32 	%r9, %r6, %r1;
	and.b32  	%r74, %r64, 1;
	setp.eq.b32 	%p11, %r74, 1;
	not.pred 	%p12, %p11;
	and.pred  	%p2, %p12, %p8;
	setp.eq.s32 	%p13, %r72, 0;
	and.pred  	%p3, %p13, %p10;
	mov.b32 	%r86, 0;
	not.pred 	%p50, %p2;
	not.pred 	%p53, %p3;
	not.pred 	%p23, %p1;
$L__BB0_2:
	setp.ge.u32 	%p14, %r64, %r62;
	@%p14 bra 	$L__BB0_56;
	and.b32  	%r75, %r86, 1;
	setp.eq.b32 	%p15, %r75, 1;
	@%p15 bra 	$L__BB0_30;
	setp.eq.s32 	%p49, %r5, 0;
	mov.u32 	%r87, %r64;
	@%p49 bra 	$L__BB0_15;
	@%p50 bra 	$L__BB0_8;
	ld.global.u32 	%r11, [%rd2];
	ld.global.u32 	%r12, [%rd2+4];
	setp.le.s32 	%p51, %r11, %r12;
	@%p51 bra 	$L__BB0_8;
	st.global.u32 	[%rd2], %r12;
	st.global.u32 	[%rd2+4], %r11;
$L__BB0_8:
	setp.eq.s32 	%p52, %r5, 1;
	mov.u32 	%r87, %r3;
	@%p52 bra 	$L__BB0_15;
	@%p53 bra 	$L__BB0_12;
	ld.global.u32 	%r13, [%rd3];
	ld.global.u32 	%r14, [%rd3+4];
	setp.le.s32 	%p54, %r13, %r14;
	@%p54 bra 	$L__BB0_12;
	st.global.u32 	[%rd3], %r14;
	st.global.u32 	[%rd3+4], %r13;
$L__BB0_12:
	setp.ne.s32 	%p55, %r7, 0;
	setp.ge.u32 	%p56, %r8, %r62;
	setp.eq.s32 	%p57, %r5, 2;
	or.pred  	%p58, %p57, %p55;
	or.pred  	%p59, %p58, %p56;
	selp.b32 	%r87, %r6, %r9, %p57;
	@%p59 bra 	$L__BB0_15;
	ld.global.u32 	%r16, [%rd4];
	ld.global.u32 	%r17, [%rd4+4];
	setp.le.s32 	%p60, %r16, %r17;
	mov.u32 	%r87, %r9;
	@%p60 bra 	$L__BB0_15;
	st.global.u32 	[%rd4], %r17;
	st.global.u32 	[%rd4+4], %r16;
	mov.u32 	%r87, %r9;
$L__BB0_15:
	setp.lt.u32 	%p61, %r4, 3;
	@%p61 bra 	$L__BB0_56;
	and.b32  	%r19, %r87, 1;
	add.s32 	%r84, %r1, %r87;
	and.b32  	%r20, %r84, 1;
$L__BB0_17:
	setp.ne.s32 	%p62, %r19, 0;
	add.s32 	%r22, %r87, 1;
	setp.ge.s32 	%p63, %r22, %r62;
	or.pred  	%p64, %p62, %p63;
	@%p64 bra 	$L__BB0_20;
	mul.wide.u32 	%rd20, %r87, 4;
	add.s64 	%rd5, %rd1, %rd20;
	ld.global.u32 	%r23, [%rd5];
	ld.global.u32 	%r24, [%rd5+4];
	setp.le.s32 	%p65, %r23, %r24;
	@%p65 bra 	$L__BB0_20;
	st.global.u32 	[%rd5], %r24;
	st.global.u32 	[%rd5+4], %r23;
$L__BB0_20:
	setp.ne.s32 	%p66, %r20, 0;
	add.s32 	%r25, %r87, %r1;
	add.s32 	%r26, %r22, %r1;
	setp.ge.s32 	%p67, %r26, %r62;
	or.pred  	%p68, %p66, %p67;
	@%p68 bra 	$L__BB0_23;
	mul.wide.u32 	%rd21, %r25, 4;
	add.s64 	%rd6, %rd1, %rd21;
	ld.global.u32 	%r27, [%rd6];
	ld.global.u32 	%r28, [%rd6+4];
	setp.le.s32 	%p69, %r27, %r28;
	@%p69 bra 	$L__BB0_23;
	st.global.u32 	[%rd6], %r28;
	st.global.u32 	[%rd6+4], %r27;
$L__BB0_23:
	setp.ne.s32 	%p70, %r19, 0;
	add.s32 	%r29, %r25, %r1;
	add.s32 	%r30, %r26, %r1;
	setp.ge.s32 	%p71, %r30, %r62;
	or.pred  	%p72, %p70, %p71;
	@%p72 bra 	$L__BB0_26;
	mul.wide.u32 	%rd22, %r29, 4;
	add.s64 	%rd7, %rd1, %rd22;
	ld.global.u32 	%r31, [%rd7];
	ld.global.u32 	%r32, [%rd7+4];
	setp.le.s32 	%p73, %r31, %r32;
	@%p73 bra 	$L__BB0_26;
	st.global.u32 	[%rd7], %r32;
	st.global.u32 	[%rd7+4], %r31;
$L__BB0_26:
	setp.ne.s32 	%p74, %r20, 0;
	add.s32 	%r33, %r29, %r1;
	add.s32 	%r85, %r30, %r1;
	setp.ge.s32 	%p75, %r85, %r62;
	or.pred  	%p76, %p74, %p75;
	@%p76 bra 	$L__BB0_29;
	mul.wide.u32 	%rd23, %r33, 4;
	add.s64 	%rd8, %rd1, %rd23;
	ld.global.u32 	%r34, [%rd8];
	ld.global.u32 	%r35, [%rd8+4];
	setp.le.s32 	%p77, %r34, %r35;
	@%p77 bra 	$L__BB0_29;
	st.global.u32 	[%rd8], %r35;
	st.global.u32 	[%rd8+4], %r34;
$L__BB0_29:
	add.s32 	%r87, %r33, %r1;
	setp.lt.s32 	%p78, %r87, %r62;
	@%p78 bra 	$L__BB0_17;
	bra.uni 	$L__BB0_56;
$L__BB0_30:
	setp.eq.s32 	%p16, %r5, 0;
	mov.u32 	%r89, %r64;
	@%p16 bra 	$L__BB0_41;
	and.b32  	%r76, %r64, 1;
	setp.eq.b32 	%p17, %r76, 1;
	not.pred 	%p18, %p17;
	add.s32 	%r77, %r64, 1;
	setp.ge.u32 	%p19, %r77, %r62;
	or.pred  	%p20, %p18, %p19;
	@%p20 bra 	$L__BB0_34;
	ld.global.u32 	%r37, [%rd2];
	ld.global.u32 	%r38, [%rd2+4];
	setp.le.s32 	%p21, %r37, %r38;
	@%p21 bra 	$L__BB0_34;
	st.global.u32 	[%rd2], %r38;
	st.global.u32 	[%rd2+4], %r37;
$L__BB0_34:
	setp.eq.s32 	%p22, %r5, 1;
	mov.u32 	%r89, %r3;
	@%p22 bra 	$L__BB0_41;
	@%p23 bra 	$L__BB0_38;
	ld.global.u32 	%r39, [%rd3];
	ld.global.u32 	%r40, [%rd3+4];
	setp.le.s32 	%p24, %r39, %r40;
	@%p24 bra 	$L__BB0_38;
	st.global.u32 	[%rd3], %r40;
	st.global.u32 	[%rd3+4], %r39;
$L__BB0_38:
	setp.ge.u32 	%p25, %r8, %r62;
	setp.eq.s32 	%p26, %r7, 0;
	setp.eq.s32 	%p27, %r5, 2;
	or.pred  	%p28, %p27, %p26;
	or.pred  	%p29, %p28, %p25;
	selp.b32 	%r89, %r6, %r9, %p27;
	@%p29 bra 	$L__BB0_41;
	ld.global.u32 	%r42, [%rd4];
	ld.global.u32 	%r43, [%rd4+4];
	setp.le.s32 	%p30, %r42, %r43;
	mov.u32 	%r89, %r9;
	@%p30 bra 	$L__BB0_41;
	st.global.u32 	[%rd4], %r43;
	st.global.u32 	[%rd4+4], %r42;
	mov.u32 	%r89, %r9;
$L__BB0_41:
	setp.lt.u32 	%p31, %r4, 3;
	@%p31 bra 	$L__BB0_56;
	add.s32 	%r79, %r1, %r89;
	and.b32  	%r80, %r79, 1;
	setp.eq.b32 	%p4, %r80, 1;
	and.b32  	%r81, %r89, 1;
	setp.eq.b32 	%p5, %r81, 1;
$L__BB0_43:
	add.s32 	%r46, %r89, 1;
	setp.ge.s32 	%p32, %r46, %r62;
	not.pred 	%p33, %p5;
	or.pred  	%p34, %p33, %p32;
	@%p34 bra 	$L__BB0_46;
	mul.wide.u32 	%rd16, %r89, 4;
	add.s64 	%rd9, %rd1, %rd16;
	ld.global.u32 	%r47, [%rd9];
	ld.global.u32 	%r48, [%rd9+4];
	setp.le.s32 	%p35, %r47, %r48;
	@%p35 bra 	$L__BB0_46;
	st.global.u32 	[%rd9], %r48;
	st.global.u32 	[%rd9+4], %r47;
$L__BB0_46:
	add.s32 	%r49, %r89, %r1;
	add.s32 	%r50, %r46, %r1;
	setp.ge.s32 	%p36, %r50, %r62;
	not.pred 	%p37, %p4;
	or.pred  	%p38, %p37, %p36;
	@%p38 bra 	$L__BB0_49;
	mul.wide.u32 	%rd17, %r49, 4;
	add.s64 	%rd10, %rd1, %rd17;
	ld.global.u32 	%r51, [%rd10];
	ld.global.u32 	%r52, [%rd10+4];
	setp.le.s32 	%p39, %r51, %r52;
	@%p39 bra 	$L__BB0_49;
	st.global.u32 	[%rd10], %r52;
	st.global.u32 	[%rd10+4], %r51;
$L__BB0_49:
	add.s32 	%r53, %r49, %r1;
	add.s32 	%r54, %r50, %r1;
	setp.ge.s32 	%p40, %r54, %r62;
	or.pred  	%p42, %p33, %p40;
	@%p42 bra 	$L__BB0_52;
	mul.wide.u32 	%rd18, %r53, 4;
	add.s64 	%rd11, %rd1, %rd18;
	ld.global.u32 	%r55, [%rd11];
	ld.global.u32 	%r56, [%rd11+4];
	setp.le.s32 	%p43, %r55, %r56;
	@%p43 bra 	$L__BB0_52;
	st.global.u32 	[%rd11], %r56;
	st.global.u32 	[%rd11+4], %r55;
$L__BB0_52:
	add.s32 	%r57, %r53, %r1;
	add.s32 	%r82, %r54, %r1;
	setp.ge.s32 	%p44, %r82, %r62;
	or.pred  	%p46, %p37, %p44;
	@%p46 bra 	$L__BB0_55;
	mul.wide.u32 	%rd19, %r57, 4;
	add.s64 	%rd12, %rd1, %rd19;
	ld.global.u32 	%r58, [%rd12];
	ld.global.u32 	%r59, [%rd12+4];
	setp.le.s32 	%p47, %r58, %r59;
	@%p47 bra 	$L__BB0_55;
	st.global.u32 	[%rd12], %r59;
	st.global.u32 	[%rd12+4], %r58;
$L__BB0_55:
	add.s32 	%r89, %r57, %r1;
	setp.lt.s32 	%p48, %r89, %r62;
	@%p48 bra 	$L__BB0_43;
$L__BB0_56:
	bar.sync 	0;
	add.s32 	%r86, %r86, 1;
	setp.ne.s32 	%p79, %r86, %r62;
	@%p79 bra 	$L__BB0_2;
$L__BB0_57:
	ret;

}
	// .globl	_Z27OddEvenSortMultiBlockKernelPii
.visible .entry _Z27OddEvenSortMultiBlockKernelPii(
	.param .u64 .ptr .align 1 _Z27OddEvenSortMultiBlockKernelPii_param_0,
	.param .u32 _Z27OddEvenSortMultiBlockKernelPii_param_1
)
{
	.reg .pred 	%p<28>;
	.reg .b32 	%r<38>;
	.reg .b64 	%rd<9>;

	ld.param.u64 	%rd4, [_Z27OddEvenSortMultiBlockKernelPii_param_0];
	ld.param.u32 	%r25, [_Z27OddEvenSortMultiBlockKernelPii_param_1];
	mov.u32 	%r26, %ctaid.x;
	mov.u32 	%r27, %ntid.x;
	mov.u32 	%r28, %tid.x;
	mad.lo.s32 	%r1, %r26, %r27, %r28;
	setp.ge.s32 	%p3, %r1, %r25;
	setp.lt.s32 	%p4, %r25, 1;
	or.pred  	%p5, %p3, %p4;
	@%p5 bra 	$L__BB1_26;
	cvta.to.global.u64 	%rd5, %rd4;
	and.b32  	%r30, %r1, -2147483647;
	setp.eq.s32 	%p6, %r30, 1;
	add.s32 	%r31, %r1, 1;
	setp.lt.s32 	%p7, %r31, %r25;
	and.pred  	%p1, %p6, %p7;
	mul.wide.u32 	%rd6, %r1, 4;
	add.s64 	%rd1, %rd5, %rd6;
	mul.wide.u32 	%rd7, %r31, 4;
	add.s64 	%rd2, %rd5, %rd7;
	and.b32  	%r32, %r1, 1;
	setp.eq.b32 	%p8, %r32, 1;
	not.pred 	%p9, %p8;
	and.pred  	%p2, %p9, %p7;
	mul.wide.s32 	%rd8, %r1, 4;
	add.s64 	%rd3, %rd5, %rd8;
	and.b32  	%r2, %r25, 3;
	setp.lt.u32 	%p10, %r25, 4;
	mov.b32 	%r37, 0;
	@%p10 bra 	$L__BB1_16;
	and.b32  	%r37, %r25, 2147483644;
	neg.s32 	%r34, %r37;
	not.pred 	%p11, %p2;
$L__BB1_3:
	@%p11 bra 	$L__BB1_6;
	ld.global.u32 	%r6, [%rd3];
	ld.global.u32 	%r7, [%rd3+4];
	setp.le.s32 	%p12, %r6, %r7;
	@%p12 bra 	$L__BB1_6;
	st.global.u32 	[%rd3], %r7;
	st.global.u32 	[%rd3+4], %r6;
$L__BB1_6:
	bar.sync 	0;
	not.pred 	%p13, %p1;
	@%p13 bra 	$L__BB1_9;
	ld.global.u32 	%r8, [%rd1];
	ld.global.u32 	%r9, [%rd2];
	setp.le.s32 	%p14, %r8, %r9;
	@%p14 bra 	$L__BB1_9;
	st.global.u32 	[%rd1], %r9;
	st.global.u32 	[%rd2], %r8;
$L__BB1_9:
	bar.sync 	0;
	@%p11 bra 	$L__BB1_12;
	ld.global.u32 	%r10, [%rd3];
	ld.global.u32 	%r11, [%rd3+4];
	setp.le.s32 	%p16, %r10, %r11;
	@%p16 bra 	$L__BB1_12;
	st.global.u32 	[%rd3], %r11;
	st.global.u32 	[%rd3+4], %r10;
$L__BB1_12:
	bar.sync 	0;
	@%p13 bra 	$L__BB1_15;
	ld.global.u32 	%r12, [%rd1];
	ld.global.u32 	%r13, [%rd2];
	setp.le.s32 	%p18, %r12, %r13;
	@%p18 bra 	$L__BB1_15;
	st.global.u32 	[%rd1], %r13;
	st.global.u32 	[%rd2], %r12;
$L__BB1_15:
	bar.sync 	0;
	add.s32 	%r34, %r34, 4;
	setp.ne.s32 	%p19, %r34, 0;
	@%p19 bra 	$L__BB1_3;
$L__BB1_16:
	setp.eq.s32 	%p20, %r2, 0;
	@%p20 bra 	$L__BB1_26;
	neg.s32 	%r36, %r2;
	not.pred 	%p25, %p2;
	not.pred 	%p23, %p1;
$L__BB1_18:
	.pragma "nounroll";
	and.b32  	%r33, %r37, 1;
	setp.eq.b32 	%p21, %r33, 1;
	not.pred 	%p22, %p21;
	@%p22 bra 	$L__BB1_22;
	@%p23 bra 	$L__BB1_25;
	ld.global.u32 	%r19, [%rd1];
	ld.global.u32 	%r20, [%rd2];
	setp.le.s32 	%p24, %r19, %r20;
	@%p24 bra 	$L__BB1_25;
	st.global.u32 	[%rd1], %r20;
	st.global.u32 	[%rd2], %r19;
	bra.uni 	$L__BB1_25;
$L__BB1_22:
	@%p25 bra 	$L__BB1_25;
	ld.global.u32 	%r21, [%rd3];
	ld.global.u32 	%r22, [%rd3+4];
	setp.le.s32 	%p26, %r21, %r22;
	@%p26 bra 	$L__BB1_25;
	st.global.u32 	[%rd3], %r22;
	st.global.u32 	[%rd3+4], %r21;
$L__BB1_25:
	bar.sync 	0;
	add.s32 	%r37, %r37, 1;
	add.s32 	%r36, %r36, 1;
	setp.ne.s32 	%p27, %r36, 0;
	@%p27 bra 	$L__BB1_18;
$L__BB1_26:
	ret;

}


// ===== COMPILED SASS (sm_100) =====

	.target	sm_100

	.elftype	@"ET_EXEC"


//--------------------- .note.nv.tkinfo           --------------------------
	.section	.note.nv.tkinfo,"",@"SHT_NOTE"
	.sectionflags	@"SHF_NOTE_NV_TKINFO"
	.tkinfo
        /*0018*/ 	.word	0x00000002
        /*0030*/ 	.string	""
        /*0030*/ 	.string	"ptxas"
        /*0030*/ 	.string	"Cuda compilation tools, release 13.0, V13.0.88"
        /*0030*/ 	.string	"Build cuda_13.0.r13.0/compiler.36424714_0"
        /*0030*/ 	.string	"-arch sm_100 -m 64 "



//--------------------- .note.nv.cuinfo           --------------------------
	.section	.note.nv.cuinfo,"",@"SHT_NOTE"
	.sectionflags	@"SHF_NOTE_NV_CUINFO"
        /*0018*/ 	.short	0x0002
        /*001a*/ 	.short	0x0064
        /*001c*/ 	.short	0x0082
	.zero		2


//--------------------- .nv.info                  --------------------------
	.section	.nv.info,"",@"SHT_CUDA_INFO"
	.align	4


	//----- nvinfo : EIATTR_REGCOUNT
	.align		4
        /*0000*/ 	.byte	0x04, 0x2f
        /*0002*/ 	.short	(.L_1 - .L_0)
	.align		4
.L_0:
        /*0004*/ 	.word	index@(_Z28OddEvenSortSingleBlockKernelPii)
        /*0008*/ 	.word	0x0000001c


	//----- nvinfo : EIATTR_FRAME_SIZE
	.align		4
.L_1:
        /*000c*/ 	.byte	0x04, 0x11
        /*000e*/ 	.short	(.L_3 - .L_2)
	.align		4
.L_2:
        /*0010*/ 	.word	index@(_Z28OddEvenSortSingleBlockKernelPii)
        /*0014*/ 	.word	0x00000000


	//----- nvinfo : EIATTR_REGCOUNT
	.align		4
.L_3:
        /*0018*/ 	.byte	0x04, 0x2f
        /*001a*/ 	.short	(.L_5 - .L_4)
	.align		4
.L_4:
        /*001c*/ 	.word	index@(_Z27OddEvenSortMultiBlockKernelPii)
        /*0020*/ 	.word	0x0000000e


	//----- nvinfo : EIATTR_FRAME_SIZE
	.align		4
.L_5:
        /*0024*/ 	.byte	0x04, 0x11
        /*0026*/ 	.short	(.L_7 - .L_6)
	.align		4
.L_6:
        /*0028*/ 	.word	index@(_Z27OddEvenSortMultiBlockKernelPii)
        /*002c*/ 	.word	0x00000000


	//----- nvinfo : EIATTR_MIN_STACK_SIZE
	.align		4
.L_7:
        /*0030*/ 	.byte	0x04, 0x12
        /*0032*/ 	.short	(.L_9 - .L_8)
	.align		4
.L_8:
        /*0034*/ 	.word	index@(_Z27OddEvenSortMultiBlockKernelPii)
        /*0038*/ 	.word	0x00000000


	//----- nvinfo : EIATTR_MIN_STACK_SIZE
	.align		4
.L_9:
        /*003c*/ 	.byte	0x04, 0x12
        /*003e*/ 	.short	(.L_11 - .L_10)
	.align		4
.L_10:
        /*0040*/ 	.word	index@(_Z28OddEvenSortSingleBlockKernelPii)
        /*0044*/ 	.word	0x00000000
.L_11:


//--------------------- .nv.compat                --------------------------
	.section	.nv.compat,"",@"SHT_CUDA_COMPAT_INFO"
	.align	4
        /*0000*/ 	.byte	0x02, 0x09, 0x00, 0x00, 0x02, 0x02, 0x01, 0x00, 0x02, 0x05, 0x05, 0x00, 0x03, 0x07, 0x01, 0x01
        /*0010*/ 	.byte	0x02, 0x03, 0x00, 0x00, 0x02, 0x06, 0x01, 0x00, 0x04, 0x0b, 0x08, 0x00, 0x09, 0x00, 0x00, 0x00
        /*0020*/ 	.byte	0x00, 0x00, 0x00, 0x00


//--------------------- .nv.info._Z27OddEvenSortMultiBlockKernelPii --------------------------
	.section	.nv.info._Z27OddEvenSortMultiBlockKernelPii,"",@"SHT_CUDA_INFO"
	.sectionflags	@""
	.align	4


	//----- nvinfo : EIATTR_CUDA_API_VERSION
	.align		4
        /*0000*/ 	.byte	0x04, 0x37
        /*0002*/ 	.short	(.L_13 - .L_12)
.L_12:
        /*0004*/ 	.word	0x00000082


	//----- nvinfo : EIATTR_KPARAM_INFO
	.align		4
.L_13:
        /*0008*/ 	.byte	0x04, 0x17
        /*000a*/ 	.short	(.L_15 - .L_14)
.L_14:
        /*000c*/ 	.word	0x00000000
        /*0010*/ 	.short	0x0001
        /*0012*/ 	.short	0x0008
        /*0014*/ 	.byte	0x00, 0xf0, 0x11, 0x00


	//----- nvinfo : EIATTR_KPARAM_INFO
	.align		4
.L_15:
        /*0018*/ 	.byte	0x04, 0x17
        /*001a*/ 	.short	(.L_17 - .L_16)
.L_16:
        /*001c*/ 	.word	0x00000000
        /*0020*/ 	.short	0x0000
        /*0022*/ 	.short	0x0000
        /*0024*/ 	.byte	0x00, 0xf5, 0x21, 0x00


	//----- nvinfo : EIATTR_SPARSE_MMA_MASK
	.align		4
.L_17:
        /*0028*/ 	.byte	0x03, 0x50
        /*002a*/ 	.short	0x0000


	//----- nvinfo : EIATTR_MAXREG_COUNT
	.align		4
        /*002c*/ 	.byte	0x03, 0x1b
        /*002e*/ 	.short	0x00ff


	//----- nvinfo : EIATTR_NUM_BARRIERS
	.align		4
        /*0030*/ 	.byte	0x02, 0x4c
        /*0032*/ 	.byte	0x01
	.zero		1


	//----- nvinfo : EIATTR_MERCURY_ISA_VERSION
	.align		4
        /*0034*/ 	.byte	0x03, 0x5f
        /*0036*/ 	.short	0x0101


	//----- nvinfo : EIATTR_VRC_CTA_INIT_COUNT
	.align		4
        /*0038*/ 	.byte	0x02, 0x4a
	.zero		1
	.zero		1


	//----- nvinfo : EIATTR_EXIT_INSTR_OFFSETS
	.align		4
        /*003c*/ 	.byte	0x04, 0x1c
        /*003e*/ 	.short	(.L_19 - .L_18)


	//   ....[0]....
.L_18:
        /*0040*/ 	.word	0x00000080


	//   ....[1]....
        /*0044*/ 	.word	0x00000420


	//   ....[2]....
        /*0048*/ 	.word	0x000005c0


	//----- nvinfo : EIATTR_CRS_STACK_SIZE
	.align		4
.L_19:
        /*004c*/ 	.byte	0x04, 0x1e
        /*004e*/ 	.short	(.L_21 - .L_20)
.L_20:
        /*0050*/ 	.word	0x00000000


	//----- nvinfo : EIATTR_CBANK_PARAM_SIZE
	.align		4
.L_21:
        /*0054*/ 	.byte	0x03, 0x19
        /*0056*/ 	.short	0x000c


	//----- nvinfo : EIATTR_PARAM_CBANK
	.align		4
        /*0058*/ 	.byte	0x04, 0x0a
        /*005a*/ 	.short	(.L_23 - .L_22)
	.align		4
.L_22:
        /*005c*/ 	.word	index@(.nv.constant0._Z27OddEvenSortMultiBlockKernelPii)
        /*0060*/ 	.short	0x0380
        /*0062*/ 	.short	0x000c


	//----- nvinfo : EIATTR_SW_WAR
	.align		4
.L_23:
        /*0064*/ 	.byte	0x04, 0x36
        /*0066*/ 	.short	(.L_25 - .L_24)
.L_24:
        /*0068*/ 	.word	0x00000008
.L_25:


//--------------------- .nv.info._Z28OddEvenSortSingleBlockKernelPii --------------------------
	.section	.nv.info._Z28OddEvenSortSingleBlockKernelPii,"",@"SHT_CUDA_INFO"
	.sectionflags	@""
	.align	4


	//----- nvinfo : EIATTR_CUDA_API_VERSION
	.align		4
        /*0000*/ 	.byte	0x04, 0x37
        /*0002*/ 	.short	(.L_27 - .L_26)
.L_26:
        /*0004*/ 	.word	0x00000082


	//----- nvinfo : EIATTR_KPARAM_INFO
	.align		4
.L_27:
        /*0008*/ 	.byte	0x04, 0x17
        /*000a*/ 	.short	(.L_29 - .L_28)
.L_28:
        /*000c*/ 	.word	0x00000000
        /*0010*/ 	.short	0x0001
        /*0012*/ 	.short	0x0008
        /*0014*/ 	.byte	0x00, 0xf0, 0x11, 0x00


	//----- nvinfo : EIATTR_KPARAM_INFO
	.align		4
.L_29:
        /*0018*/ 	.byte	0x04, 0x17
        /*001a*/ 	.short	(.L_31 - .L_30)
.L_30:
        /*001c*/ 	.word	0x00000000
        /*0020*/ 	.short	0x0000
        /*0022*/ 	.short	0x0000
        /*0024*/ 	.byte	0x00, 0xf5, 0x21, 0x00


	//----- nvinfo : EIATTR_SPARSE_MMA_MASK
	.align		4
.L_31:
        /*0028*/ 	.byte	0x03, 0x50
        /*002a*/ 	.short	0x0000


	//----- nvinfo : EIATTR_MAXREG_COUNT
	.align		4
        /*002c*/ 	.byte	0x03, 0x1b
        /*002e*/ 	.short	0x00ff


	//----- nvinfo : EIATTR_NUM_BARRIERS
	.align		4
        /*0030*/ 	.byte	0x02, 0x4c
        /*0032*/ 	.byte	0x01
	.zero		1


	//----- nvinfo : EIATTR_MERCURY_ISA_VERSION
	.align		4
        /*0034*/ 	.byte	0x03, 0x5f
        /*0036*/ 	.short	0x0101


	//----- nvinfo : EIATTR_VRC_CTA_INIT_COUNT
	.align		4
        /*0038*/ 	.byte	0x02, 0x4a
	.zero		1
	.zero		1


	//----- nvinfo : EIATTR_EXIT_INSTR_OFFSETS
	.align		4
        /*003c*/ 	.byte	0x04, 0x1c
        /*003e*/ 	.short	(.L_33 - .L_32)


	//   ....[0]....
.L_32:
        /*0040*/ 	.word	0x00000040


	//   ....[1]....
        /*0044*/ 	.word	0x000010e0


	//----- nvinfo : EIATTR_CRS_STACK_SIZE
	.align		4
.L_33:
        /*0048*/ 	.byte	0x04, 0x1e
        /*004a*/ 	.short	(.L_35 - .L_34)
.L_34:
        /*004c*/ 	.word	0x00000000


	//----- nvinfo : EIATTR_CBANK_PARAM_SIZE
	.align		4
.L_35:
        /*0050*/ 	.byte	0x03, 0x19
        /*0052*/ 	.short	0x000c


	//----- nvinfo : EIATTR_PARAM_CBANK
	.align		4
        /*0054*/ 	.byte	0x04, 0x0a
        /*0056*/ 	.short	(.L_37 - .L_36)
	.align		4
.L_36:
        /*0058*/ 	.word	index@(.nv.constant0._Z28OddEvenSortSingleBlockKernelPii)
        /*005c*/ 	.short	0x0380
        /*005e*/ 	.short	0x000c


	//----- nvinfo : EIATTR_SW_WAR
	.align		4
.L_37:
        /*0060*/ 	.byte	0x04, 0x36
        /*0062*/ 	.short	(.L_39 - .L_38)
.L_38:
        /*0064*/ 	.word	0x00000008
.L_39:


//--------------------- .nv.callgraph             --------------------------
	.section	.nv.callgraph,"",@"SHT_CUDA_CALLGRAPH"
	.align	4
	.sectionentsize	8
	.align		4
        /*0000*/ 	.word	0x00000000
	.align		4
        /*0004*/ 	.word	0xffffffff
	.align		4
        /*0008*/ 	.word	0x00000000
	.align		4
        /*000c*/ 	.word	0xfffffffe
	.align		4
        /*0010*/ 	.word	0x00000000
	.align		4
        /*0014*/ 	.word	0xfffffffd
	.align		4
        /*0018*/ 	.word	0x00000000
	.align		4
        /*001c*/ 	.word	0xfffffffc


//--------------------- .text._Z27OddEvenSortMultiBlockKernelPii --------------------------
	.section	.text._Z27OddEvenSortMultiBlockKernelPii,"ax",@progbits
	.align	128
        .global         _Z27OddEvenSortMultiBlockKernelPii
        .type           _Z27OddEvenSortMultiBlockKernelPii,@function
        .size           _Z27OddEvenSortMultiBlockKernelPii,(.L_x_52 - _Z27OddEvenSortMultiBlockKernelPii)
        .other          _Z27OddEvenSortMultiBlockKernelPii,@"STO_CUDA_ENTRY STV_DEFAULT"
_Z27OddEvenSortMultiBlockKernelPii:
.text._Z27OddEvenSortMultiBlockKernelPii:
[----:B------:R-:W-:Y:S01]  /*0000*/  LDC R1, c[0x0][0x37c] ;  /* 0x0000df00ff017b82 */ /* 0x000fe20000000800 */
[----:B------:R-:W0:Y:S07]  /*0010*/  S2R R0, SR_TID.X ;  /* 0x0000000000007919 */ /* 0x000e2e0000002100 */
[----:B------:R-:W0:Y:S08]  /*0020*/  S2UR UR4, SR_CTAID.X ;  /* 0x00000000000479c3 */ /* 0x000e300000002500 */
[----:B------:R-:W0:Y:S08]  /*0030*/  LDC R9, c[0x0][0x360] ;  /* 0x0000d800ff097b82 */ /* 0x000e300000000800 */
[----:B------:R-:W1:Y:S01]  /*0040*/  LDC R10, c[0x0][0x388] ;  /* 0x0000e200ff0a7b82 */ /* 0x000e620000000800 */
[----:B0-----:R-:W-:Y:S01]  /*0050*/  IMAD R9, R9, UR4, R0 ;  /* 0x0000000409097c24 */ /* 0x001fe2000f8e0200 */
[----:B-1----:R-:W-:-:S04]  /*0060*/  ISETP.GE.AND P0, PT, R10, 0x1, PT ;  /* 0x000000010a00780c */ /* 0x002fc80003f06270 */
[----:B------:R-:W-:-:S13]  /*0070*/  ISETP.GE.OR P0, PT, R9, R10, !P0 ;  /* 0x0000000a0900720c */ /* 0x000fda0004706670 */
[----:B------:R-:W-:Y:S05]  /*0080*/  @P0 EXIT ;  /* 0x000000000000094d */ /* 0x000fea0003800000 */
[----:B------:R-:W0:Y:S01]  /*0090*/  LDC.64 R6, c[0x0][0x380] ;  /* 0x0000e000ff067b82 */ /* 0x000e220000000a00 */
[----:B------:R-:W-:Y:S01]  /*00a0*/  ISETP.GE.U32.AND P2, PT, R10, 0x4, PT ;  /* 0x000000040a00780c */ /* 0x000fe20003f46070 */
[C---:B------:R-:W-:Y:S01]  /*00b0*/  VIADD R3, R9.reuse, 0x1 ;  /* 0x0000000109037836 */ /* 0x040fe20000000000 */
[C---:B------:R-:W-:Y:S01]  /*00c0*/  LOP3.LUT R0, R9.reuse, 0x80000001, RZ, 0xc0, !PT ;  /* 0x8000000109007812 */ /* 0x040fe200078ec0ff */
[----:B------:R-:W1:Y:S01]  /*00d0*/  LDCU.64 UR4, c[0x0][0x358] ;  /* 0x00006b00ff0477ac */ /* 0x000e620008000a00 */
[----:B------:R-:W-:Y:S01]  /*00e0*/  LOP3.LUT R2, R9, 0x1, RZ, 0xc0, !PT ;  /* 0x0000000109027812 */ /* 0x000fe200078ec0ff */
[----:B------:R-:W-:Y:S01]  /*00f0*/  IMAD.MOV.U32 R8, RZ, RZ, RZ ;  /* 0x000000ffff087224 */ /* 0x000fe200078e00ff */
[----:B------:R-:W-:-:S04]  /*0100*/  ISETP.GE.AND P0, PT, R3, R10, PT ;  /* 0x0000000a0300720c */ /* 0x000fc80003f06270 */
[----:B------:R-:W-:Y:S02]  /*0110*/  ISETP.EQ.AND P1, PT, R0, 0x1, !P0 ;  /* 0x000000010000780c */ /* 0x000fe40004722270 */
[----:B------:R-:W-:Y:S02]  /*0120*/  ISETP.NE.U32.AND P0, PT, R2, 0x1, !P0 ;  /* 0x000000010200780c */ /* 0x000fe40004705070 */
[----:B------:R-:W-:Y:S01]  /*0130*/  LOP3.LUT R0, R10, 0x3, RZ, 0xc0, !PT ;  /* 0x000000030a007812 */ /* 0x000fe200078ec0ff */
[----:B0-----:R-:W-:-:S04]  /*0140*/  IMAD.WIDE.U32 R2, R3, 0x4, R6 ;  /* 0x0000000403027825 */ /* 0x001fc800078e0006 */
[----:B------:R-:W-:-:S04]  /*0150*/  IMAD.WIDE.U32 R4, R9, 0x4, R6 ;  /* 0x0000000409047825 */ /* 0x000fc800078e0006 */
[----:B------:R-:W-:Y:S01]  /*0160*/  IMAD.WIDE R6, R9, 0x4, R6 ;  /* 0x0000000409067825 */ /* 0x000fe200078e0206 */
[----:B-1----:R-:W-:Y:S06]  /*0170*/  @!P2 BRA `(.L_x_0) ;  /* 0x0000000000a4a947 */ /* 0x002fec0003800000 */
[----:B------:R-:W-:-:S05]  /*0180*/  LOP3.LUT R8, R10, 0x7ffffffc, RZ, 0xc0, !PT ;  /* 0x7ffffffc0a087812 */ /* 0x000fca00078ec0ff */
[----:B------:R-:W-:-:S07]  /*0190*/  IMAD.MOV R11, RZ, RZ, -R8 ;  /* 0x000000ffff0b7224 */ /* 0x000fce00078e0a08 */
.L_x_9:
[----:B------:R-:W-:Y:S04]  /*01a0*/  BSSY.RECONVERGENT B0, `(.L_x_1) ;  /* 0x0000007000007945 */ /* 0x000fe80003800200 */
[----:B0123--:R-:W-:Y:S05]  /*01b0*/  @!P0 BRA `(.L_x_2) ;  /* 0x0000000000148947 */ /* 0x00ffea0003800000 */
[----:B------:R-:W2:Y:S04]  /*01c0*/  LDG.E R9, desc[UR4][R6.64] ;  /* 0x0000000406097981 */ /* 0x000ea8000c1e1900 */
[----:B------:R-:W2:Y:S02]  /*01d0*/  LDG.E R10, desc[UR4][R6.64+0x4] ;  /* 0x00000404060a7981 */ /* 0x000ea4000c1e1900 */
[----:B--2---:R-:W-:-:S13]  /*01e0*/  ISETP.GT.AND P2, PT, R9, R10, PT ;  /* 0x0000000a0900720c */ /* 0x004fda0003f44270 */
[----:B------:R0:W-:Y:S04]  /*01f0*/  @P2 STG.E desc[UR4][R6.64], R10 ;  /* 0x0000000a06002986 */ /* 0x0001e8000c101904 */
[----:B------:R0:W-:Y:S02]  /*0200*/  @P2 STG.E desc[UR4][R6.64+0x4], R9 ;  /* 0x0000040906002986 */ /* 0x0001e4000c101904 */
.L_x_2:
[----:B------:R-:W-:Y:S05]  /*0210*/  BSYNC.RECONVERGENT B0 ;  /* 0x0000000000007941 */ /* 0x000fea0003800200 */
.L_x_1:
[----:B------:R-:W-:Y:S06]  /*0220*/  BAR.SYNC.DEFER_BLOCKING 0x0 ;  /* 0x0000000000007b1d */ /* 0x000fec0000010000 */
[----:B------:R-:W-:Y:S04]  /*0230*/  BSSY.RECONVERGENT B0, `(.L_x_3) ;  /* 0x0000007000007945 */ /* 0x000fe80003800200 */
[----:B------:R-:W-:Y:S05]  /*0240*/  @!P1 BRA `(.L_x_4) ;  /* 0x0000000000149947 */ /* 0x000fea0003800000 */
[----:B0-----:R-:W2:Y:S04]  /*0250*/  LDG.E R9, desc[UR4][R4.64] ;  /* 0x0000000404097981 */ /* 0x001ea8000c1e1900 */
[----:B------:R-:W2:Y:S02]  /*0260*/  LDG.E R10, desc[UR4][R2.64] ;  /* 0x00000004020a7981 */ /* 0x000ea4000c1e1900 */
[----:B--2---:R-:W-:-:S13]  /*0270*/  ISETP.GT.AND P2, PT, R9, R10, PT ;  /* 0x0000000a0900720c */ /* 0x004fda0003f44270 */
[----:B------:R1:W-:Y:S04]  /*0280*/  @P2 STG.E desc[UR4][R4.64], R10 ;  /* 0x0000000a04002986 */ /* 0x0003e8000c101904 */
[----:B------:R1:W-:Y:S02]  /*0290*/  @P2 STG.E desc[UR4][R2.64], R9 ;  /* 0x0000000902002986 */ /* 0x0003e4000c101904 */
.L_x_4:
[----:B------:R-:W-:Y:S05]  /*02a0*/  BSYNC.RECONVERGENT B0 ;  /* 0x0000000000007941 */ /* 0x000fea0003800200 */
.L_x_3:
[----:B------:R-:W-:Y:S06]  /*02b0*/  BAR.SYNC.DEFER_BLOCKING 0x0 ;  /* 0x0000000000007b1d */ /* 0x000fec0000010000 */
[----:B------:R-:W-:Y:S04]  /*02c0*/  BSSY.RECONVERGENT B0, `(.L_x_5) ;  /* 0x0000007000007945 */ /* 0x000fe80003800200 */
[----:B------:R-:W-:Y:S05]  /*02d0*/  @!P0 BRA `(.L_x_6) ;  /* 0x0000000000148947 */ /* 0x000fea0003800000 */
[----:B01----:R-:W2:Y:S04]  /*02e0*/  LDG.E R9, desc[UR4][R6.64] ;  /* 0x0000000406097981 */ /* 0x003ea8000c1e1900 */
[----:B------:R-:W2:Y:S02]  /*02f0*/  LDG.E R10, desc[UR4][R6.64+0x4] ;  /* 0x00000404060a7981 */ /* 0x000ea4000c1e1900 */
[----:B--2---:R-:W-:-:S13]  /*0300*/  ISETP.GT.AND P2, PT, R9, R10, PT ;  /* 0x0000000a0900720c */ /* 0x004fda0003f44270 */
[----:B------:R2:W-:Y:S04]  /*0310*/  @P2 STG.E desc[UR4][R6.64], R10 ;  /* 0x0000000a06002986 */ /* 0x0005e8000c101904 */
[----:B------:R2:W-:Y:S02]  /*0320*/  @P2 STG.E desc[UR4][R6.64+0x4], R9 ;  /* 0x0000040906002986 */ /* 0x0005e4000c101904 */
.L_x_6:
[----:B------:R-:W-:Y:S05]  /*0330*/  BSYNC.RECONVERGENT B0 ;  /* 0x0000000000007941 */ /* 0x000fea0003800200 */
.L_x_5:
[----:B------:R-:W-:Y:S01]  /*0340*/  VIADD R11, R11, 0x4 ;  /* 0x000000040b0b7836 */ /* 0x000fe20000000000 */
[----:B------:R-:W-:Y:S04]  /*0350*/  BAR.SYNC.DEFER_BLOCKING 0x0 ;  /* 0x0000000000007b1d */ /* 0x000fe80000010000 */
[----:B------:R-:W-:Y:S02]  /*0360*/  ISETP.NE.AND P3, PT, R11, RZ, PT ;  /* 0x000000ff0b00720c */ /* 0x000fe40003f65270 */
[----:B------:R-:W-:Y:S04]  /*0370*/  BSSY.RECONVERGENT B0, `(.L_x_7) ;  /* 0x0000007000007945 */ /* 0x000fe80003800200 */
[----:B------:R-:W-:Y:S07]  /*0380*/  @!P1 BRA `(.L_x_8) ;  /* 0x0000000000149947 */ /* 0x000fee0003800000 */
[----:B012---:R-:W2:Y:S04]  /*0390*/  LDG.E R9, desc[UR4][R4.64] ;  /* 0x0000000404097981 */ /* 0x007ea8000c1e1900 */
[----:B------:R-:W2:Y:S02]  /*03a0*/  LDG.E R10, desc[UR4][R2.64] ;  /* 0x00000004020a7981 */ /* 0x000ea4000c1e1900 */
[----:B--2---:R-:W-:-:S13]  /*03b0*/  ISETP.GT.AND P2, PT, R9, R10, PT ;  /* 0x0000000a0900720c */ /* 0x004fda0003f44270 */
[----:B------:R3:W-:Y:S04]  /*03c0*/  @P2 STG.E desc[UR4][R4.64], R10 ;  /* 0x0000000a04002986 */ /* 0x0007e8000c101904 */
[----:B------:R3:W-:Y:S02]  /*03d0*/  @P2 STG.E desc[UR4][R2.64], R9 ;  /* 0x0000000902002986 */ /* 0x0007e4000c101904 */
.L_x_8:
[----:B------:R-:W-:Y:S05]  /*03e0*/  BSYNC.RECONVERGENT B0 ;  /* 0x0000000000007941 */ /* 0x000fea0003800200 */
.L_x_7:
[----:B------:R-:W-:Y:S06]  /*03f0*/  BAR.SYNC.DEFER_BLOCKING 0x0 ;  /* 0x0000000000007b1d */ /* 0x000fec0000010000 */
[----:B------:R-:W-:Y:S05]  /*0400*/  @P3 BRA `(.L_x_9) ;  /* 0xfffffffc00643947 */ /* 0x000fea000383ffff */
.L_x_0:
[----:B------:R-:W-:-:S13]  /*0410*/  ISETP.NE.AND P2, PT, R0, RZ, PT ;  /* 0x000000ff0000720c */ /* 0x000fda0003f45270 */
[----:B------:R-:W-:Y:S05]  /*0420*/  @!P2 EXIT ;  /* 0x000000000000a94d */ /* 0x000fea0003800000 */
[----:B------:R-:W-:-:S07]  /*0430*/  IMAD.MOV R0, RZ, RZ, -R0 ;  /* 0x000000ffff007224 */ /* 0x000fce00078e0a00 */
.L_x_13:
[----:B0123--:R-:W-:Y:S01]  /*0440*/  LOP3.LUT R9, R8, 0x1, RZ, 0xc0, !PT ;  /* 0x0000000108097812 */ /* 0x00ffe200078ec0ff */
[----:B------:R-:W-:Y:S01]  /*0450*/  VIADD R0, R0, 0x1 ;  /* 0x0000000100007836 */ /* 0x000fe20000000000 */
[----:B------:R-:W-:Y:S02]  /*0460*/  BSSY.RECONVERGENT B0, `(.L_x_10) ;  /* 0x0000012000007945 */ /* 0x000fe40003800200 */
[----:B------:R-:W-:Y:S02]  /*0470*/  ISETP.NE.U32.AND P3, PT, R9, 0x1, PT ;  /* 0x000000010900780c */ /* 0x000fe40003f65070 */
[----:B------:R-:W-:-:S11]  /*0480*/  ISETP.NE.AND P2, PT, R0, RZ, PT ;  /* 0x000000ff0000720c */ /* 0x000fd60003f45270 */
[----:B------:R-:W-:Y:S05]  /*0490*/  @P3 BRA `(.L_x_11) ;  /* 0x0000000000203947 */ /* 0x000fea0003800000 */
[----:B------:R-:W-:Y:S05]  /*04a0*/  @!P1 BRA `(.L_x_12) ;  /* 0x0000000000349947 */ /* 0x000fea0003800000 */
[----:B------:R-:W2:Y:S04]  /*04b0*/  LDG.E R9, desc[UR4][R4.64] ;  /* 0x0000000404097981 */ /* 0x000ea8000c1e1900 */
[----:B------:R-:W2:Y:S02]  /*04c0*/  LDG.E R10, desc[UR4][R2.64] ;  /* 0x00000004020a7981 */ /* 0x000ea4000c1e1900 */
[----:B--2---:R-:W-:-:S13]  /*04d0*/  ISETP.GT.AND P3, PT, R9, R10, PT ;  /* 0x0000000a0900720c */ /* 0x004fda0003f64270 */
[----:B------:R-:W-:Y:S05]  /*04e0*/  @!P3 BRA `(.L_x_12) ;  /* 0x000000000024b947 */ /* 0x000fea0003800000 */
[----:B------:R0:W-:Y:S04]  /*04f0*/  STG.E desc[UR4][R4.64], R10 ;  /* 0x0000000a04007986 */ /* 0x0001e8000c101904 */
[----:B------:R0:W-:Y:S01]  /*0500*/  STG.E desc[UR4][R2.64], R9 ;  /* 0x0000000902007986 */ /* 0x0001e2000c101904 */
[----:B------:R-:W-:Y:S05]  /*0510*/  BRA `(.L_x_12) ;  /* 0x0000000000187947 */ /* 0x000fea0003800000 */
.L_x_11:
[----:B------:R-:W-:Y:S05]  /*0520*/  @!P0 BRA `(.L_x_12) ;  /* 0x0000000000148947 */ /* 0x000fea0003800000 */
[----:B------:R-:W2:Y:S04]  /*0530*/  LDG.E R9, desc[UR4][R6.64] ;  /* 0x0000000406097981 */ /* 0x000ea8000c1e1900 */
[----:B------:R-:W2:Y:S02]  /*0540*/  LDG.E R10, desc[UR4][R6.64+0x4] ;  /* 0x00000404060a7981 */ /* 0x000ea4000c1e1900 */
[----:B--2---:R-:W-:-:S13]  /*0550*/  ISETP.GT.AND P3, PT, R9, R10, PT ;  /* 0x0000000a0900720c */ /* 0x004fda0003f64270 */
[----:B------:R1:W-:Y:S04]  /*0560*/  @P3 STG.E desc[UR4][R6.64], R10 ;  /* 0x0000000a06003986 */ /* 0x0003e8000c101904 */
[----:B------:R1:W-:Y:S02]  /*0570*/  @P3 STG.E desc[UR4][R6.64+0x4], R9 ;  /* 0x0000040906003986 */ /* 0x0003e4000c101904 */
.L_x_12:
[----:B------:R-:W-:Y:S05]  /*0580*/  BSYNC.RECONVERGENT B0 ;  /* 0x0000000000007941 */ /* 0x000fea0003800200 */
.L_x_10:
[----:B------:R-:W-:Y:S01]  /*0590*/  BAR.SYNC.DEFER_BLOCKING 0x0 ;  /* 0x0000000000007b1d */ /* 0x000fe20000010000 */
[----:B------:R-:W-:-:S05]  /*05a0*/  VIADD R8, R8, 0x1 ;  /* 0x0000000108087836 */ /* 0x000fca0000000000 */
[----:B------:R-:W-:Y:S05]  /*05b0*/  @P2 BRA `(.L_x_13) ;  /* 0xfffffffc00a02947 */ /* 0x000fea000383ffff */
[----:B------:R-:W-:Y:S05]  /*05c0*/  EXIT ;  /* 0x000000000000794d */ /* 0x000fea0003800000 */
.L_x_14:
[----:B------:R-:W-:-:S00]  /*05d0*/  BRA `(.L_x_14) ;  /* 0xfffffffc00fc7947 */ /* 0x000fc0000383ffff */
[----:B------:R-:W-:-:S00]  /*05e0*/  NOP ;  /* 0x0000000000007918 */ /* 0x000fc00000000000 */
        /* <DEDUP_REMOVED lines=9> */
.L_x_52:


//--------------------- .text._Z28OddEvenSortSingleBlockKernelPii --------------------------
	.section	.text._Z28OddEvenSortSingleBlockKernelPii,"ax",@progbits
	.align	128
        .global         _Z28OddEvenSortSingleBlockKernelPii
        .type           _Z28OddEvenSortSingleBlockKernelPii,@function
        .size           _Z28OddEvenSortSingleBlockKernelPii,(.L_x_53 - _Z28OddEvenSortSingleBlockKernelPii)
        .other          _Z28OddEvenSortSingleBlockKernelPii,@"STO_CUDA_ENTRY STV_DEFAULT"
_Z28OddEvenSortSingleBlockKernelPii:
.text._Z28OddEvenSortSingleBlockKernelPii:
[----:B------:R-:W-:Y:S08]  /*0000*/  LDC R1, c[0x0][0x37c] ;  /* 0x0000df00ff017b82 */ /* 0x000ff00000000800 */
[----:B------:R-:W0:Y:S08]  /*0010*/  LDC R4, c[0x0][0x388] ;  /* 0x0000e200ff047b82 */ /* 0x000e300000000800 */
[----:B------:R-:W1:Y:S01]  /*0020*/  LDC R10, c[0x0][0x360] ;  /* 0x0000d800ff0a7b82 */ /* 0x000e620000000800 */
[----:B0-----:R-:W-:-:S13]  /*0030*/  ISETP.GE.AND P0, PT, R4, 0x1, PT ;  /* 0x000000010400780c */ /* 0x001fda0003f06270 */
[----:B-1----:R-:W-:Y:S05]  /*0040*/  @!P0 EXIT ;  /* 0x000000000000894d */ /* 0x002fea0003800000 */
[----:B------:R-:W0:Y:S01]  /*0050*/  I2F.U32.RP R0, R10 ;  /* 0x0000000a00007306 */ /* 0x000e220000209000 */
[----:B------:R-:W1:Y:S01]  /*0060*/  S2R R9, SR_TID.X ;  /* 0x0000000000097919 */ /* 0x000e620000002100 */
[----:B------:R-:W2:Y:S01]  /*0070*/  LDC.64 R12, c[0x0][0x380] ;  /* 0x0000e000ff0c7b82 */ /* 0x000ea20000000a00 */
[----:B------:R-:W-:Y:S01]  /*0080*/  ISETP.NE.U32.AND P5, PT, R10, RZ, PT ;  /* 0x000000ff0a00720c */ /* 0x000fe20003fa5070 */
[----:B------:R-:W3:Y:S04]  /*0090*/  LDCU.64 UR4, c[0x0][0x358] ;  /* 0x00006b00ff0477ac */ /* 0x000ee80008000a00 */
[----:B0-----:R-:W0:Y:S02]  /*00a0*/  MUFU.RCP R0, R0 ;  /* 0x0000000000007308 */ /* 0x001e240000001000 */
[----:B0-----:R-:W-:-:S02]  /*00b0*/  VIADD R2, R0, 0xffffffe ;  /* 0x0ffffffe00027836 */ /* 0x001fc40000000000 */
[----:B-1----:R-:W-:-:S04]  /*00c0*/  IMAD.IADD R8, R10, 0x1, R9 ;  /* 0x000000010a087824 */ /* 0x002fc800078e0209 */
[----:B------:R0:W1:Y:S01]  /*00d0*/  F2I.FTZ.U32.TRUNC.NTZ R3, R2 ;  /* 0x0000000200037305 */ /* 0x000062000021f000 */
[----:B--2---:R-:W-:Y:S01]  /*00e0*/  IMAD.WIDE.U32 R12, R9, 0x4, R12 ;  /* 0x00000004090c7825 */ /* 0x004fe200078e000c */
[CC--:B------:R-:W-:Y:S02]  /*00f0*/  ISETP.GE.U32.AND P0, PT, R8.reuse, R4.reuse, PT ;  /* 0x000000040800720c */ /* 0x0c0fe40003f06070 */
[----:B------:R-:W-:Y:S02]  /*0100*/  VIMNMX.U32 R5, PT, PT, R8, R4, !PT ;  /* 0x0000000408057248 */ /* 0x000fe40007fe0000 */
[----:B------:R-:W-:Y:S01]  /*0110*/  SEL R6, RZ, 0x1, P0 ;  /* 0x00000001ff067807 */ /* 0x000fe20000000000 */
[----:B------:R-:W-:Y:S01]  /*0120*/  IMAD.WIDE R14, R10, 0x4, R12 ;  /* 0x000000040a0e7825 */ /* 0x000fe200078e020c */
[----:B------:R-:W-:Y:S02]  /*0130*/  LOP3.LUT P3, RZ, R8, 0x1, RZ, 0xc0, !PT ;  /* 0x0000000108ff7812 */ /* 0x000fe4000786c0ff */
[----:B------:R-:W-:Y:S01]  /*0140*/  IADD3 R5, PT, PT, R5, -R8, -R6 ;  /* 0x8000000805057210 */ /* 0x000fe20007ffe806 */
[----:B0-----:R-:W-:-:S02]  /*0150*/  IMAD.MOV.U32 R2, RZ, RZ, RZ ;  /* 0x000000ffff027224 */ /* 0x001fc400078e00ff */
[----:B------:R-:W-:-:S04]  /*0160*/  IMAD.WIDE R16, R10, 0x4, R14 ;  /* 0x000000040a107825 */ /* 0x000fc800078e020e */
[----:B-1----:R-:W-:-:S04]  /*0170*/  IMAD.MOV R7, RZ, RZ, -R3 ;  /* 0x000000ffff077224 */ /* 0x002fc800078e0a03 */
[----:B------:R-:W-:-:S04]  /*0180*/  IMAD R7, R7, R10, RZ ;  /* 0x0000000a07077224 */ /* 0x000fc800078e02ff */
[----:B------:R-:W-:Y:S01]  /*0190*/  IMAD.HI.U32 R0, R3, R7, R2 ;  /* 0x0000000703007227 */ /* 0x000fe200078e0002 */
[----:B------:R-:W-:-:S03]  /*01a0*/  LOP3.LUT R2, R9, 0x1, RZ, 0xc0, !PT ;  /* 0x0000000109027812 */ /* 0x000fc600078ec0ff */
[----:B------:R-:W-:Y:S02]  /*01b0*/  IMAD.IADD R7, R8, 0x1, R10 ;  /* 0x0000000108077824 */ /* 0x000fe400078e020a */
[----:B------:R-:W-:-:S04]  /*01c0*/  IMAD.HI.U32 R3, R0, R5, RZ ;  /* 0x0000000500037227 */ /* 0x000fc800078e00ff */
[----:B------:R-:W-:-:S04]  /*01d0*/  IMAD.MOV R0, RZ, RZ, -R3 ;  /* 0x000000ffff007224 */ /* 0x000fc800078e0a03 */
[----:B------:R-:W-:Y:S01]  /*01e0*/  IMAD R5, R10, R0, R5 ;  /* 0x000000000a057224 */ /* 0x000fe200078e0205 */
[----:B------:R-:W-:-:S04]  /*01f0*/  LOP3.LUT R0, R8, 0x1, RZ, 0xc0, !PT ;  /* 0x0000000108007812 */ /* 0x000fc800078ec0ff */
[----:B------:R-:W-:-:S13]  /*0200*/  ISETP.GE.U32.AND P0, PT, R5, R10, PT ;  /* 0x0000000a0500720c */ /* 0x000fda0003f06070 */
[----:B------:R-:W-:Y:S02]  /*0210*/  @P0 IMAD.IADD R5, R5, 0x1, -R10 ;  /* 0x0000000105050824 */ /* 0x000fe400078e0a0a */
[----:B------:R-:W-:-:S03]  /*0220*/  @P0 VIADD R3, R3, 0x1 ;  /* 0x0000000103030836 */ /* 0x000fc60000000000 */
[----:B------:R-:W-:Y:S01]  /*0230*/  ISETP.GE.U32.AND P4, PT, R5, R10, PT ;  /* 0x0000000a0500720c */ /* 0x000fe20003f86070 */
[----:B------:R-:W-:-:S04]  /*0240*/  VIADD R5, R9, 0x1 ;  /* 0x0000000109057836 */ /* 0x000fc80000000000 */
[C---:B------:R-:W-:Y:S01]  /*0250*/  IMAD.IADD R11, R5.reuse, 0x1, R10 ;  /* 0x00000001050b7824 */ /* 0x040fe200078e020a */
[----:B------:R-:W-:Y:S01]  /*0260*/  ISETP.GE.U32.AND P2, PT, R5, R4, PT ;  /* 0x000000040500720c */ /* 0x000fe20003f46070 */
[----:B------:R-:W-:-:S03]  /*0270*/  IMAD.MOV.U32 R5, RZ, RZ, RZ ;  /* 0x000000ffff057224 */ /* 0x000fc600078e00ff */
[CC--:B------:R-:W-:Y:S02]  /*0280*/  ISETP.GE.U32.AND P1, PT, R11.reuse, R4.reuse, PT ;  /* 0x000000040b00720c */ /* 0x0c0fe40003f26070 */
[----:B------:R-:W-:Y:S01]  /*0290*/  ISETP.LT.U32.AND P3, PT, R11, R4, !P3 ;  /* 0x000000040b00720c */ /* 0x000fe20005f61070 */
[----:B------:R-:W-:Y:S01]  /*02a0*/  @P4 VIADD R3, R3, 0x1 ;  /* 0x0000000103034836 */ /* 0x000fe20000000000 */
[----:B------:R-:W-:Y:S01]  /*02b0*/  @!P5 LOP3.LUT R3, RZ, R10, RZ, 0x33, !PT ;  /* 0x0000000aff03d212 */ /* 0x000fe200078e33ff */
[--C-:B------:R-:W-:Y:S01]  /*02c0*/  IMAD.IADD R4, R11, 0x1, R10.reuse ;  /* 0x000000010b047824 */ /* 0x100fe200078e020a */
[----:B------:R-:W-:Y:S02]  /*02d0*/  ISETP.EQ.U32.AND P1, PT, R0, 0x1, !P1 ;  /* 0x000000010000780c */ /* 0x000fe40004f22070 */
[----:B------:R-:W-:Y:S01]  /*02e0*/  ISETP.NE.U32.AND P2, PT, R2, 0x1, !P2 ;  /* 0x000000010200780c */ /* 0x000fe20005745070 */
[----:B------:R-:W-:Y:S01]  /*02f0*/  IMAD.IADD R6, R6, 0x1, R3 ;  /* 0x0000000106067824 */ /* 0x000fe200078e0203 */
[C---:B------:R-:W-:Y:S01]  /*0300*/  LOP3.LUT R3, R7.reuse, 0x1, RZ, 0xc0, !PT ;  /* 0x0000000107037812 */ /* 0x040fe200078ec0ff */
[----:B------:R-:W-:-:S02]  /*0310*/  IMAD.IADD R2, R7, 0x1, R10 ;  /* 0x0000000107027824 */ /* 0x000fc400078e020a */
[----:B------:R-:W-:-:S05]  /*0320*/  VIADD R0, R6, 0x1 ;  /* 0x0000000106007836 */ /* 0x000fca0000000000 */
[----:B---3--:R-:W-:-:S07]  /*0330*/  LOP3.LUT R0, R0, 0x3, RZ, 0xc0, !PT ;  /* 0x0000000300007812 */ /* 0x008fce00078ec0ff */
.L_x_50:
[----:B0-----:R-:W0:Y:S01]  /*0340*/  LDCU UR6, c[0x0][0x388] ;  /* 0x00007100ff0677ac */ /* 0x001e220008000800 */
[----:B------:R-:W-:Y:S01]  /*0350*/  BSSY.RECONVERGENT B0, `(.L_x_15) ;  /* 0x00000d4000007945 */ /* 0x000fe20003800200 */
[----:B0-----:R-:W-:-:S05]  /*0360*/  IMAD.U32 R21, RZ, RZ, UR6 ;  /* 0x00000006ff157e24 */ /* 0x001fca000f8e00ff */
[----:B------:R-:W-:-:S13]  /*0370*/  ISETP.GE.U32.AND P0, PT, R9, R21, PT ;  /* 0x000000150900720c */ /* 0x000fda0003f06070 */
[----:B-123--:R-:W-:Y:S05]  /*0380*/  @P0 BRA `(.L_x_16) ;  /* 0x0000000c00400947 */ /* 0x00efea0003800000 */
[----:B------:R-:W-:-:S04]  /*0390*/  LOP3.LUT R11, R5, 0x1, RZ, 0xc0, !PT ;  /* 0x00000001050b7812 */ /* 0x000fc800078ec0ff */
[----:B------:R-:W-:-:S13]  /*03a0*/  ISETP.NE.U32.AND P0, PT, R11, 0x1, PT ;  /* 0x000000010b00780c */ /* 0x000fda0003f05070 */
[----:B------:R-:W-:Y:S05]  /*03b0*/  @!P0 BRA `(.L_x_17) ;  /* 0x00000004009c8947 */ /* 0x000fea0003800000 */
[----:B------:R-:W-:Y:S01]  /*03c0*/  ISETP.NE.AND P0, PT, R0, RZ, PT ;  /* 0x000000ff0000720c */ /* 0x000fe20003f05270 */
[----:B------:R-:W-:Y:S01]  /*03d0*/  BSSY.RECONVERGENT B1, `(.L_x_18) ;  /* 0x0000022000017945 */ /* 0x000fe20003800200 */
[----:B------:R-:W-:-:S11]  /*03e0*/  IMAD.MOV.U32 R23, RZ, RZ, R9 ;  /* 0x000000ffff177224 */ /* 0x000fd600078e0009 */
[----:B------:R-:W-:Y:S05]  /*03f0*/  @!P0 BRA `(.L_x_19) ;  /* 0x00000000007c8947 */ /* 0x000fea0003800000 */
[----:B------:R-:W-:Y:S01]  /*0400*/  BSSY.RECONVERGENT B2, `(.L_x_20) ;  /* 0x0000008000027945 */ /* 0x000fe20003800200 */
[----:B------:R-:W-:-:S03]  /*0410*/  ISETP.NE.AND P4, PT, R0, 0x1, PT ;  /* 0x000000010000780c */ /* 0x000fc60003f85270 */
[----:B------:R-:W-:Y:S10]  /*0420*/  @!P2 BRA `(.L_x_21) ;  /* 0x000000000014a947 */ /* 0x000ff40003800000 */
[----:B------:R-:W2:Y:S04]  /*0430*/  LDG.E R11, desc[UR4][R12.64] ;  /* 0x000000040c0b7981 */ /* 0x000ea8000c1e1900 */
[----:B------:R-:W2:Y:S02]  /*0440*/  LDG.E R18, desc[UR4][R12.64+0x4] ;  /* 0x000004040c127981 */ /* 0x000ea4000c1e1900 */
[----:B--2---:R-:W-:-:S13]  /*0450*/  ISETP.GT.AND P0, PT, R11, R18, PT ;  /* 0x000000120b00720c */ /* 0x004fda0003f04270 */
[----:B------:R0:W-:Y:S04]  /*0460*/  @P0 STG.E desc[UR4][R12.64], R18 ;  /* 0x000000120c000986 */ /* 0x0001e8000c101904 */
[----:B------:R0:W-:Y:S02]  /*0470*/  @P0 STG.E desc[UR4][R12.64+0x4], R11 ;  /* 0x0000040b0c000986 */ /* 0x0001e4000c101904 */
.L_x_21:
[----:B------:R-:W-:Y:S05]  /*0480*/  BSYNC.RECONVERGENT B2 ;  /* 0x0000000000027941 */ /* 0x000fea0003800200 */
.L_x_20:
[----:B------:R-:W-:Y:S01]  /*0490*/  IMAD.MOV.U32 R23, RZ, RZ, R8 ;  /* 0x000000ffff177224 */ /* 0x000fe200078e0008 */
[----:B------:R-:W-:Y:S06]  /*04a0*/  @!P4 BRA `(.L_x_19) ;  /* 0x000000000050c947 */ /* 0x000fec0003800000 */
[----:B------:R-:W-:Y:S01]  /*04b0*/  ISETP.NE.AND P5, PT, R0, 0x2, PT ;  /* 0x000000020000780c */ /* 0x000fe20003fa5270 */
[----:B------:R-:W-:Y:S03]  /*04c0*/  BSSY.RECONVERGENT B2, `(.L_x_22) ;  /* 0x0000009000027945 */ /* 0x000fe60003800200 */
[----:B------:R-:W-:-:S04]  /*04d0*/  ISETP.NE.OR P0, PT, R3, RZ, !P5 ;  /* 0x000000ff0300720c */ /* 0x000fc80006f05670 */
[----:B------:R-:W-:Y:S01]  /*04e0*/  ISETP.GE.U32.OR P0, PT, R4, R21, P0 ;  /* 0x000000150400720c */ /* 0x000fe20000706470 */
[----:B------:R-:W-:-:S12]  /*04f0*/  @!P3 BRA `(.L_x_23) ;  /* 0x000000000014b947 */ /* 0x000fd80003800000 */
[----:B0-----:R-:W2:Y:S04]  /*0500*/  LDG.E R11, desc[UR4][R14.64] ;  /* 0x000000040e0b7981 */ /* 0x001ea8000c1e1900 */
[----:B------:R-:W2:Y:S02]  /*0510*/  LDG.E R18, desc[UR4][R14.64+0x4] ;  /* 0x000004040e127981 */ /* 0x000ea4000c1e1900 */
[----:B--2---:R-:W-:-:S13]  /*0520*/  ISETP.GT.AND P4, PT, R11, R18, PT ;  /* 0x000000120b00720c */ /* 0x004fda0003f84270 */
[----:B------:R1:W-:Y:S04]  /*0530*/  @P4 STG.E desc[UR4][R14.64], R18 ;  /* 0x000000120e004986 */ /* 0x0003e8000c101904 */
[----:B------:R1:W-:Y:S02]  /*0540*/  @P4 STG.E desc[UR4][R14.64+0x4], R11 ;  /* 0x0000040b0e004986 */ /* 0x0003e4000c101904 */
.L_x_23:
[----:B------:R-:W-:Y:S05]  /*0550*/  BSYNC.RECONVERGENT B2 ;  /* 0x0000000000027941 */ /* 0x000fea0003800200 */
.L_x_22:
[----:B------:R-:W-:Y:S01]  /*0560*/  SEL R23, R7, R2, !P5 ;  /* 0x0000000207177207 */ /* 0x000fe20006800000 */
[----:B------:R-:W-:Y:S06]  /*0570*/  @P0 BRA `(.L_x_19) ;  /* 0x00000000001c0947 */ /* 0x000fec0003800000 */
[----:B01----:R-:W2:Y:S04]  /*0580*/  LDG.E R11, desc[UR4][R16.64] ;  /* 0x00000004100b7981 */ /* 0x003ea8000c1e1900 */
[----:B------:R-:W2:Y:S01]  /*0590*/  LDG.E R18, desc[UR4][R16.64+0x4] ;  /* 0x0000040410127981 */ /* 0x000ea2000c1e1900 */
[----:B------:R-:W-:Y:S01]  /*05a0*/  IMAD.MOV.U32 R23, RZ, RZ, R2 ;  /* 0x000000ffff177224 */ /* 0x000fe200078e0002 */
[----:B--2---:R-:W-:-:S13]  /*05b0*/  ISETP.GT.AND P0, PT, R11, R18, PT ;  /* 0x000000120b00720c */ /* 0x004fda0003f04270 */
[----:B------:R2:W-:Y:S01]  /*05c0*/  @P0 STG.E desc[UR4][R16.64], R18 ;  /* 0x0000001210000986 */ /* 0x0005e2000c101904 */
[----:B------:R-:W-:-:S03]  /*05d0*/  @P0 IMAD.MOV.U32 R23, RZ, RZ, R2 ;  /* 0x000000ffff170224 */ /* 0x000fc600078e0002 */
[----:B------:R2:W-:Y:S04]  /*05e0*/  @P0 STG.E desc[UR4][R16.64+0x4], R11 ;  /* 0x0000040b10000986 */ /* 0x0005e8000c101904 */
.L_x_19:
[----:B------:R-:W-:Y:S05]  /*05f0*/  BSYNC.RECONVERGENT B1 ;  /* 0x0000000000017941 */ /* 0x000fea0003800200 */
.L_x_18:
[----:B------:R-:W-:Y:S01]  /*0600*/  ISETP.GE.U32.AND P0, PT, R6, 0x3, PT ;  /* 0x000000030600780c */ /* 0x000fe20003f06070 */
[----:B------:R-:W-:-:S12]  /*0610*/  BSSY.RECONVERGENT B1, `(.L_x_24) ;  /* 0x0000040000017945 */ /* 0x000fd80003800200 */
[----:B------:R-:W-:Y:S05]  /*0620*/  @!P0 BRA `(.L_x_25) ;  /* 0x0000000000f88947 */ /* 0x000fea0003800000 */
[----:B------:R-:W3:Y:S01]  /*0630*/  LDC R21, c[0x0][0x388] ;  /* 0x0000e200ff157b82 */ /* 0x000ee20000000800 */
[C---:B------:R-:W-:Y:S01]  /*0640*/  IMAD.IADD R20, R23.reuse, 0x1, R10 ;  /* 0x0000000117147824 */ /* 0x040fe200078e020a */
[----:B012---:R-:W-:-:S04]  /*0650*/  LOP3.LUT R11, R23, 0x1, RZ, 0xc0, !PT ;  /* 0x00000001170b7812 */ /* 0x007fc800078ec0ff */
[----:B------:R-:W-:-:S07]  /*0660*/  LOP3.LUT R20, R20, 0x1, RZ, 0xc0, !PT ;  /* 0x0000000114147812 */ /* 0x000fce00078ec0ff */
.L_x_34:
[----:B0123--:R-:W-:Y:S01]  /*0670*/  VIADD R19, R23, 0x1 ;  /* 0x0000000117137836 */ /* 0x00ffe20000000000 */
[----:B------:R-:W-:Y:S03]  /*0680*/  BSSY.RECONVERGENT B2, `(.L_x_26) ;  /* 0x0000014000027945 */ /* 0x000fe60003800200 */
[C---:B------:R-:W-:Y:S01]  /*0690*/  IMAD.IADD R22, R19.reuse, 0x1, R10 ;  /* 0x0000000113167824 */ /* 0x040fe200078e020a */
[----:B---3--:R-:W-:-:S03]  /*06a0*/  ISETP.GE.AND P5, PT, R19, R21, PT ;  /* 0x000000151300720c */ /* 0x008fc60003fa6270 */
[C-C-:B------:R-:W-:Y:S01]  /*06b0*/  IMAD.IADD R24, R22.reuse, 0x1, R10.reuse ;  /* 0x0000000116187824 */ /* 0x140fe200078e020a */
[C---:B------:R-:W-:Y:S02]  /*06c0*/  ISETP.NE.OR P5, PT, R11.reuse, RZ, P5 ;  /* 0x000000ff0b00720c */ /* 0x040fe40002fa5670 */
[-C--:B------:R-:W-:Y:S01]  /*06d0*/  ISETP.GE.AND P0, PT, R22, R21.reuse, PT ;  /* 0x000000151600720c */ /* 0x080fe20003f06270 */
[C---:B------:R-:W-:Y:S01]  /*06e0*/  IMAD.IADD R18, R24.reuse, 0x1, R10 ;  /* 0x0000000118127824 */ /* 0x040fe200078e020a */
[-C--:B------:R-:W-:Y:S02]  /*06f0*/  ISETP.GE.AND P6, PT, R24, R21.reuse, PT ;  /* 0x000000151800720c */ /* 0x080fe40003fc6270 */
[----:B------:R-:W-:Y:S02]  /*0700*/  ISETP.NE.OR P0, PT, R20, RZ, P0 ;  /* 0x000000ff1400720c */ /* 0x000fe40000705670 */
[----:B------:R-:W-:Y:S02]  /*0710*/  ISETP.GE.AND P4, PT, R18, R21, PT ;  /* 0x000000151200720c */ /* 0x000fe40003f86270 */
[----:B------:R-:W-:-:S02]  /*0720*/  ISETP.NE.OR P6, PT, R11, RZ, P6 ;  /* 0x000000ff0b00720c */ /* 0x000fc400037c5670 */
[----:B------:R-:W-:Y:S01]  /*0730*/  ISETP.NE.OR P4, PT, R20, RZ, P4 ;  /* 0x000000ff1400720c */ /* 0x000fe20002785670 */
[----:B------:R-:W-:-:S12]  /*0740*/  @P5 BRA `(.L_x_27) ;  /* 0x00000000001c5947 */ /* 0x000fd80003800000 */
[----:B------:R-:W0:Y:S02]  /*0750*/  LDC.64 R18, c[0x0][0x380] ;  /* 0x0000e000ff127b82 */ /* 0x000e240000000a00 */
[----:B0-----:R-:W-:-:S05]  /*0760*/  IMAD.WIDE.U32 R18, R23, 0x4, R18 ;  /* 0x0000000417127825 */ /* 0x001fca00078e0012 */
[----:B------:R-:W2:Y:S04]  /*0770*/  LDG.E R25, desc[UR4][R18.64] ;  /* 0x0000000412197981 */ /* 0x000ea8000c1e1900 */
[----:B------:R-:W2:Y:S02]  /*0780*/  LDG.E R22, desc[UR4][R18.64+0x4] ;  /* 0x0000040412167981 */ /* 0x000ea4000c1e1900 */
[----:B--2---:R-:W-:-:S13]  /*0790*/  ISETP.GT.AND P5, PT, R25, R22, PT ;  /* 0x000000161900720c */ /* 0x004fda0003fa4270 */
[----:B------:R0:W-:Y:S04]  /*07a0*/  @P5 STG.E desc[UR4][R18.64], R22 ;  /* 0x0000001612005986 */ /* 0x0001e8000c101904 */
[----:B------:R0:W-:Y:S02]  /*07b0*/  @P5 STG.E desc[UR4][R18.64+0x4], R25 ;  /* 0x0000041912005986 */ /* 0x0001e4000c101904 */
.L_x_27:
[----:B------:R-:W-:Y:S05]  /*07c0*/  BSYNC.RECONVERGENT B2 ;  /* 0x0000000000027941 */ /* 0x000fea0003800200 */
.L_x_26:
[----:B------:R-:W-:Y:S01]  /*07d0*/  BSSY.RECONVERGENT B2, `(.L_x_28) ;  /* 0x000000a000027945 */ /* 0x000fe20003800200 */
[----:B------:R-:W-:-:S03]  /*07e0*/  IMAD.IADD R23, R10, 0x1, R23 ;  /* 0x000000010a177824 */ /* 0x000fc600078e0217 */
[----:B------:R-:W-:Y:S05]  /*07f0*/  @P0 BRA `(.L_x_29) ;  /* 0x00000000001c0947 */ /* 0x000fea0003800000 */
[----:B0-----:R-:W0:Y:S02]  /*0800*/  LDC.64 R18, c[0x0][0x380] ;  /* 0x0000e000ff127b82 */ /* 0x001e240000000a00 */
[----:B0-----:R-:W-:-:S05]  /*0810*/  IMAD.WIDE.U32 R18, R23, 0x4, R18 ;  /* 0x0000000417127825 */ /* 0x001fca00078e0012 */
[----:B------:R-:W2:Y:S04]  /*0820*/  LDG.E R25, desc[UR4][R18.64] ;  /* 0x0000000412197981 */ /* 0x000ea8000c1e1900 */
[----:B------:R-:W2:Y:S02]  /*0830*/  LDG.E R22, desc[UR4][R18.64+0x4] ;  /* 0x0000040412167981 */ /* 0x000ea4000c1e1900 */
[----:B--2---:R-:W-:-:S13]  /*0840*/  ISETP.GT.AND P0, PT, R25, R22, PT ;  /* 0x000000161900720c */ /* 0x004fda0003f04270 */
[----:B------:R1:W-:Y:S04]  /*0850*/  @P0 STG.E desc[UR4][R18.64], R22 ;  /* 0x0000001612000986 */ /* 0x0003e8000c101904 */
[----:B------:R1:W-:Y:S02]  /*0860*/  @P0 STG.E desc[UR4][R18.64+0x4], R25 ;  /* 0x0000041912000986 */ /* 0x0003e4000c101904 */
.L_x_29:
[----:B------:R-:W-:Y:S05]  /*0870*/  BSYNC.RECONVERGENT B2 ;  /* 0x0000000000027941 */ /* 0x000fea0003800200 */
.L_x_28:
[----:B------:R-:W-:Y:S01]  /*0880*/  BSSY.RECONVERGENT B2, `(.L_x_30) ;  /* 0x000000a000027945 */ /* 0x000fe20003800200 */
[----:B------:R-:W-:-:S03]  /*0890*/  IMAD.IADD R23, R23, 0x1, R10 ;  /* 0x0000000117177824 */ /* 0x000fc600078e020a */
[----:B------:R-:W-:Y:S05]  /*08a0*/  @P6 BRA `(.L_x_31) ;  /* 0x00000000001c6947 */ /* 0x000fea0003800000 */
[----:B01----:R-:W0:Y:S02]  /*08b0*/  LDC.64 R18, c[0x0][0x380] ;  /* 0x0000e000ff127b82 */ /* 0x003e240000000a00 */
[----:B0-----:R-:W-:-:S05]  /*08c0*/  IMAD.WIDE.U32 R18, R23, 0x4, R18 ;  /* 0x0000000417127825 */ /* 0x001fca00078e0012 */
[----:B------:R-:W2:Y:S04]  /*08d0*/  LDG.E R25, desc[UR4][R18.64] ;  /* 0x0000000412197981 */ /* 0x000ea8000c1e1900 */
[----:B------:R-:W2:Y:S02]  /*08e0*/  LDG.E R22, desc[UR4][R18.64+0x4] ;  /* 0x0000040412167981 */ /* 0x000ea4000c1e1900 */
[----:B--2---:R-:W-:-:S13]  /*08f0*/  ISETP.GT.AND P0, PT, R25, R22, PT ;  /* 0x000000161900720c */ /* 0x004fda0003f04270 */
[----:B------:R2:W-:Y:S04]  /*0900*/  @P0 STG.E desc[UR4][R18.64], R22 ;  /* 0x0000001612000986 */ /* 0x0005e8000c101904 */
[----:B------:R2:W-:Y:S02]  /*0910*/  @P0 STG.E desc[UR4][R18.64+0x4], R25 ;  /* 0x0000041912000986 */ /* 0x0005e4000c101904 */
.L_x_31:
[----:B------:R-:W-:Y:S05]  /*0920*/  BSYNC.RECONVERGENT B2 ;  /* 0x0000000000027941 */ /* 0x000fea0003800200 */
.L_x_30:
[----:B------:R-:W-:Y:S01]  /*0930*/  BSSY.RECONVERGENT B2, `(.L_x_32) ;  /* 0x000000a000027945 */ /* 0x000fe20003800200 */
[----:B------:R-:W-:-:S03]  /*0940*/  IMAD.IADD R23, R23, 0x1, R10 ;  /* 0x0000000117177824 */ /* 0x000fc600078e020a */
[----:B------:R-:W-:Y:S05]  /*0950*/  @P4 BRA `(.L_x_33) ;  /* 0x00000000001c4947 */ /* 0x000fea0003800000 */
[----:B012---:R-:W0:Y:S02]  /*0960*/  LDC.64 R18, c[0x0][0x380] ;  /* 0x0000e000ff127b82 */ /* 0x007e240000000a00 */
[----:B0-----:R-:W-:-:S05]  /*0970*/  IMAD.WIDE.U32 R18, R23, 0x4, R18 ;  /* 0x0000000417127825 */ /* 0x001fca00078e0012 */
[----:B------:R-:W2:Y:S04]  /*0980*/  LDG.E R25, desc[UR4][R18.64] ;  /* 0x0000000412197981 */ /* 0x000ea8000c1e1900 */
[----:B------:R-:W2:Y:S02]  /*0990*/  LDG.E R22, desc[UR4][R18.64+0x4] ;  /* 0x0000040412167981 */ /* 0x000ea4000c1e1900 */
[----:B--2---:R-:W-:-:S13]  /*09a0*/  ISETP.GT.AND P0, PT, R25, R22, PT ;  /* 0x000000161900720c */ /* 0x004fda0003f04270 */
[----:B------:R3:W-:Y:S04]  /*09b0*/  @P0 STG.E desc[UR4][R18.64], R22 ;  /* 0x0000001612000986 */ /* 0x0007e8000c101904 */
[----:B------:R3:W-:Y:S02]  /*09c0*/  @P0 STG.E desc[UR4][R18.64+0x4], R25 ;  /* 0x0000041912000986 */ /* 0x0007e4000c101904 */
.L_x_33:
[----:B------:R-:W-:Y:S05]  /*09d0*/  BSYNC.RECONVERGENT B2 ;  /* 0x0000000000027941 */ /* 0x000fea0003800200 */
.L_x_32:
[----:B------:R-:W-:-:S05]  /*09e0*/  IMAD.IADD R23, R23, 0x1, R10 ;  /* 0x0000000117177824 */ /* 0x000fca00078e020a */
[----:B------:R-:W-:-:S13]  /*09f0*/  ISETP.GE.AND P0, PT, R23, R21, PT ;  /* 0x000000151700720c */ /* 0x000fda0003f06270 */
[----:B------:R-:W-:Y:S05]  /*0a00*/  @!P0 BRA `(.L_x_34) ;  /* 0xfffffffc00188947 */ /* 0x000fea000383ffff */
.L_x_25:
[----:B------:R-:W-:Y:S05]  /*0a10*/  BSYNC.RECONVERGENT B1 ;  /* 0x0000000000017941 */ /* 0x000fea0003800200 */
.L_x_24:
[----:B------:R-:W-:Y:S05]  /*0a20*/  BRA `(.L_x_16) ;  /* 0x0000000400987947 */ /* 0x000fea0003800000 */
.L_x_17:
[----:B------:R-:W-:Y:S01]  /*0a30*/  ISETP.NE.AND P0, PT, R0, RZ, PT ;  /* 0x000000ff0000720c */ /* 0x000fe20003f05270 */
[----:B------:R-:W-:Y:S01]  /*0a40*/  BSSY.RECONVERGENT B1, `(.L_x_35) ;  /* 0x0000026000017945 */ /* 0x000fe20003800200 */
[----:B------:R-:W-:-:S11]  /*0a50*/  IMAD.MOV.U32 R11, RZ, RZ, R9 ;  /* 0x000000ffff0b7224 */ /* 0x000fd600078e0009 */
[----:B------:R-:W-:Y:S05]  /*0a60*/  @!P0 BRA `(.L_x_36) ;  /* 0x00000000008c8947 */ /* 0x000fea0003800000 */
[C---:B------:R-:W-:Y:S01]  /*0a70*/  VIADD R18, R9.reuse, 0x1 ;  /* 0x0000000109127836 */ /* 0x040fe20000000000 */
[----:B------:R-:W-:Y:S01]  /*0a80*/  LOP3.LUT R11, R9, 0x1, RZ, 0xc0, !PT ;  /* 0x00000001090b7812 */ /* 0x000fe200078ec0ff */
[----:B------:R-:W-:Y:S01]  /*0a90*/  BSSY.RECONVERGENT B2, `(.L_x_37) ;  /* 0x000000a000027945 */ /* 0x000fe20003800200 */
[----:B------:R-:W-:Y:S02]  /*0aa0*/  ISETP.NE.AND P4, PT, R0, 0x1, PT ;  /* 0x000000010000780c */ /* 0x000fe40003f85270 */
[----:B------:R-:W-:-:S04]  /*0ab0*/  ISETP.GE.U32.AND P0, PT, R18, R21, PT ;  /* 0x000000151200720c */ /* 0x000fc80003f06070 */
[----:B------:R-:W-:-:S13]  /*0ac0*/  ISETP.NE.U32.OR P0, PT, R11, 0x1, P0 ;  /* 0x000000010b00780c */ /* 0x000fda0000705470 */
[----:B------:R-:W-:Y:S05]  /*0ad0*/  @P0 BRA `(.L_x_38) ;  /* 0x0000000000140947 */ /* 0x000fea0003800000 */
[----:B------:R-:W2:Y:S04]  /*0ae0*/  LDG.E R11, desc[UR4][R12.64] ;  /* 0x000000040c0b7981 */ /* 0x000ea8000c1e1900 */
[----:B------:R-:W2:Y:S02]  /*0af0*/  LDG.E R18, desc[UR4][R12.64+0x4] ;  /* 0x000004040c127981 */ /* 0x000ea4000c1e1900 */
[----:B--2---:R-:W-:-:S13]  /*0b00*/  ISETP.GT.AND P0, PT, R11, R18, PT ;  /* 0x000000120b00720c */ /* 0x004fda0003f04270 */
[----:B------:R0:W-:Y:S04]  /*0b10*/  @P0 STG.E desc[UR4][R12.64], R18 ;  /* 0x000000120c000986 */ /* 0x0001e8000c101904 */
[----:B------:R0:W-:Y:S02]  /*0b20*/  @P0 STG.E desc[UR4][R12.64+0x4], R11 ;  /* 0x0000040b0c000986 */ /* 0x0001e4000c101904 */
.L_x_38:
[----:B------:R-:W-:Y:S05]  /*0b30*/  BSYNC.RECONVERGENT B2 ;  /* 0x0000000000027941 */ /* 0x000fea0003800200 */
.L_x_37:
[----:B0-----:R-:W-:Y:S01]  /*0b40*/  IMAD.MOV.U32 R11, RZ, RZ, R8 ;  /* 0x000000ffff0b7224 */ /* 0x001fe200078e0008 */
[----:B------:R-:W-:Y:S06]  /*0b50*/  @!P4 BRA `(.L_x_36) ;  /* 0x000000000050c947 */ /* 0x000fec0003800000 */
[----:B------:R-:W-:Y:S01]  /*0b60*/  ISETP.NE.AND P5, PT, R0, 0x2, PT ;  /* 0x000000020000780c */ /* 0x000fe20003fa5270 */
[----:B------:R-:W-:Y:S03]  /*0b70*/  BSSY.RECONVERGENT B2, `(.L_x_39) ;  /* 0x0000009000027945 */ /* 0x000fe60003800200 */
[----:B------:R-:W-:-:S04]  /*0b80*/  ISETP.EQ.OR P0, PT, R3, RZ, !P5 ;  /* 0x000000ff0300720c */ /* 0x000fc80006f02670 */
[----:B------:R-:W-:Y:S01]  /*0b90*/  ISETP.GE.U32.OR P0, PT, R4, R21, P0 ;  /* 0x000000150400720c */ /* 0x000fe20000706470 */
[----:B------:R-:W-:-:S12]  /*0ba0*/  @!P1 BRA `(.L_x_40) ;  /* 0x0000000000149947 */ /* 0x000fd80003800000 */
[----:B------:R-:W2:Y:S04]  /*0bb0*/  LDG.E R11, desc[UR4][R14.64] ;  /* 0x000000040e0b7981 */ /* 0x000ea8000c1e1900 */
[----:B------:R-:W2:Y:S02]  /*0bc0*/  LDG.E R18, desc[UR4][R14.64+0x4] ;  /* 0x000004040e127981 */ /* 0x000ea4000c1e1900 */
[----:B--2---:R-:W-:-:S13]  /*0bd0*/  ISETP.GT.AND P4, PT, R11, R18, PT ;  /* 0x000000120b00720c */ /* 0x004fda0003f84270 */
[----:B------:R0:W-:Y:S04]  /*0be0*/  @P4 STG.E desc[UR4][R14.64], R18 ;  /* 0x000000120e004986 */ /* 0x0001e8000c101904 */
[----:B------:R0:W-:Y:S02]  /*0bf0*/  @P4 STG.E desc[UR4][R14.64+0x4], R11 ;  /* 0x0000040b0e004986 */ /* 0x0001e4000c101904 */
.L_x_40:
[----:B------:R-:W-:Y:S05]  /*0c00*/  BSYNC.RECONVERGENT B2 ;  /* 0x0000000000027941 */ /* 0x000fea0003800200 */
.L_x_39:
[----:B0-----:R-:W-:Y:S01]  /*0c10*/  SEL R11, R7, R2, !P5 ;  /* 0x00000002070b7207 */ /* 0x001fe20006800000 */
[----:B------:R-:W-:Y:S06]  /*0c20*/  @P0 BRA `(.L_x_36) ;  /* 0x00000000001c0947 */ /* 0x000fec0003800000 */
[----:B------:R-:W2:Y:S04]  /*0c30*/  LDG.E R19, desc[UR4][R16.64] ;  /* 0x0000000410137981 */ /* 0x000ea8000c1e1900 */
[----:B------:R-:W2:Y:S01]  /*0c40*/  LDG.E R18, desc[UR4][R16.64+0x4] ;  /* 0x0000040410127981 */ /* 0x000ea2000c1e1900 */
[----:B------:R-:W-:Y:S01]  /*0c50*/  IMAD.MOV.U32 R11, RZ, RZ, R2 ;  /* 0x000000ffff0b7224 */ /* 0x000fe200078e0002 */
[----:B--2---:R-:W-:-:S13]  /*0c60*/  ISETP.GT.AND P0, PT, R19, R18, PT ;  /* 0x000000121300720c */ /* 0x004fda0003f04270 */
[----:B------:R0:W-:Y:S01]  /*0c70*/  @P0 STG.E desc[UR4][R16.64], R18 ;  /* 0x0000001210000986 */ /* 0x0001e2000c101904 */
[----:B------:R-:W-:-:S03]  /*0c80*/  @P0 IMAD.MOV.U32 R11, RZ, RZ, R2 ;  /* 0x000000ffff0b0224 */ /* 0x000fc600078e0002 */
[----:B------:R0:W-:Y:S04]  /*0c90*/  @P0 STG.E desc[UR4][R16.64+0x4], R19 ;  /* 0x0000041310000986 */ /* 0x0001e8000c101904 */
.L_x_36:
[----:B------:R-:W-:Y:S05]  /*0ca0*/  BSYNC.RECONVERGENT B1 ;  /* 0x0000000000017941 */ /* 0x000fea0003800200 */
.L_x_35:
[----:B------:R-:W-:-:S13]  /*0cb0*/  ISETP.GE.U32.AND P0, PT, R6, 0x3, PT ;  /* 0x000000030600780c */ /* 0x000fda0003f06070 */
[----:B------:R-:W-:Y:S05]  /*0cc0*/  @!P0 BRA `(.L_x_16) ;  /* 0x0000000000f08947 */ /* 0x000fea0003800000 */
[----:B------:R-:W1:Y:S01]  /*0cd0*/  LDC R21, c[0x0][0x388] ;  /* 0x0000e200ff157b82 */ /* 0x000e620000000800 */
[C---:B0-----:R-:W-:Y:S01]  /*0ce0*/  IMAD.IADD R18, R11.reuse, 0x1, R10 ;  /* 0x000000010b127824 */ /* 0x041fe200078e020a */
[----:B------:R-:W-:-:S04]  /*0cf0*/  LOP3.LUT R19, R11, 0x1, RZ, 0xc0, !PT ;  /* 0x000000010b137812 */ /* 0x000fc800078ec0ff */
[----:B------:R-:W-:Y:S02]  /*0d00*/  LOP3.LUT R18, R18, 0x1, RZ, 0xc0, !PT ;  /* 0x0000000112127812 */ /* 0x000fe400078ec0ff */
[----:B------:R-:W-:Y:S02]  /*0d10*/  ISETP.NE.U32.AND P5, PT, R19, 0x1, PT ;  /* 0x000000011300780c */ /* 0x000fe40003fa5070 */
[----:B------:R-:W-:-:S13]  /*0d20*/  ISETP.NE.U32.AND P4, PT, R18, 0x1, PT ;  /* 0x000000011200780c */ /* 0x000fda0003f85070 */
.L_x_49:
[----:B012---:R-:W-:Y:S01]  /*0d30*/  VIADD R18, R11, 0x1 ;  /* 0x000000010b127836 */ /* 0x007fe20000000000 */
[----:B------:R-:W-:Y:S03]  /*0d40*/  BSSY.RECONVERGENT B1, `(.L_x_41) ;  /* 0x000000d000017945 */ /* 0x000fe60003800200 */
[C---:B------:R-:W-:Y:S01]  /*0d50*/  IMAD.IADD R19, R18.reuse, 0x1, R10 ;  /* 0x0000000112137824 */ /* 0x040fe200078e020a */
[----:B-1----:R-:W-:-:S03]  /*0d60*/  ISETP.GE.OR P0, PT, R18, R21, P5 ;  /* 0x000000151200720c */ /* 0x002fc60002f06670 */
[C---:B------:R-:W-:Y:S01]  /*0d70*/  IMAD.IADD R22, R19.reuse, 0x1, R10 ;  /* 0x0000000113167824 */ /* 0x040fe200078e020a */
[----:B------:R-:W-:-:S09]  /*0d80*/  ISETP.GE.OR P6, PT, R19, R21, P4 ;  /* 0x000000151300720c */ /* 0x000fd200027c6670 */
[----:B------:R-:W-:Y:S05]  /*0d90*/  @P0 BRA `(.L_x_42) ;  /* 0x00000000001c0947 */ /* 0x000fea0003800000 */
[----:B------:R-:W0:Y:S02]  /*0da0*/  LDC.64 R18, c[0x0][0x380] ;  /* 0x0000e000ff127b82 */ /* 0x000e240000000a00 */
[----:B0-----:R-:W-:-:S05]  /*0db0*/  IMAD.WIDE.U32 R18, R11, 0x4, R18 ;  /* 0x000000040b127825 */ /* 0x001fca00078e0012 */
[----:B------:R-:W2:Y:S04]  /*0dc0*/  LDG.E R23, desc[UR4][R18.64] ;  /* 0x0000000412177981 */ /* 0x000ea8000c1e1900 */
[----:B------:R-:W2:Y:S02]  /*0dd0*/  LDG.E R20, desc[UR4][R18.64+0x4] ;  /* 0x0000040412147981 */ /* 0x000ea4000c1e1900 */
[----:B--2---:R-:W-:-:S13]  /*0de0*/  ISETP.GT.AND P0, PT, R23, R20, PT ;  /* 0x000000141700720c */ /* 0x004fda0003f04270 */
[----:B------:R0:W-:Y:S04]  /*0df0*/  @P0 STG.E desc[UR4][R18.64], R20 ;  /* 0x0000001412000986 */ /* 0x0001e8000c101904 */
[----:B------:R0:W-:Y:S02]  /*0e00*/  @P0 STG.E desc[UR4][R18.64+0x4], R23 ;  /* 0x0000041712000986 */ /* 0x0001e4000c101904 */
.L_x_42:
[----:B------:R-:W-:Y:S05]  /*0e10*/  BSYNC.RECONVERGENT B1 ;  /* 0x0000000000017941 */ /* 0x000fea0003800200 */
.L_x_41:
[----:B------:R-:W-:Y:S01]  /*0e20*/  BSSY.RECONVERGENT B1, `(.L_x_43) ;  /* 0x000000c000017945 */ /* 0x000fe20003800200 */
[C---:B------:R-:W-:Y:S01]  /*0e30*/  ISETP.GE.OR P0, PT, R22.reuse, R21, P5 ;  /* 0x000000151600720c */ /* 0x040fe20002f06670 */
[----:B0-----:R-:W-:Y:S02]  /*0e40*/  IMAD.IADD R20, R22, 0x1, R10 ;  /* 0x0000000116147824 */ /* 0x001fe400078e020a */
[----:B------:R-:W-:Y:S01]  /*0e50*/  IMAD.IADD R11, R10, 0x1, R11 ;  /* 0x000000010a0b7824 */ /* 0x000fe200078e020b */
[----:B------:R-:W-:Y:S09]  /*0e60*/  @P6 BRA `(.L_x_44) ;  /* 0x00000000001c6947 */ /* 0x000ff20003800000 */
[----:B------:R-:W0:Y:S02]  /*0e70*/  LDC.64 R18, c[0x0][0x380] ;  /* 0x0000e000ff127b82 */ /* 0x000e240000000a00 */
[----:B0-----:R-:W-:-:S05]  /*0e80*/  IMAD.WIDE.U32 R18, R11, 0x4, R18 ;  /* 0x000000040b127825 */ /* 0x001fca00078e0012 */
[----:B------:R-:W2:Y:S04]  /*0e90*/  LDG.E R23, desc[UR4][R18.64] ;  /* 0x0000000412177981 */ /* 0x000ea8000c1e1900 */
[----:B------:R-:W2:Y:S02]  /*0ea0*/  LDG.E R22, desc[UR4][R18.64+0x4] ;  /* 0x0000040412167981 */ /* 0x000ea4000c1e1900 */
[----:B--2---:R-:W-:-:S13]  /*0eb0*/  ISETP.GT.AND P6, PT, R23, R22, PT ;  /* 0x000000161700720c */ /* 0x004fda0003fc4270 */
[----:B------:R0:W-:Y:S04]  /*0ec0*/  @P6 STG.E desc[UR4][R18.64], R22 ;  /* 0x0000001612006986 */ /* 0x0001e8000c101904 */
[----:B------:R0:W-:Y:S02]  /*0ed0*/  @P6 STG.E desc[UR4][R18.64+0x4], R23 ;  /* 0x0000041712006986 */ /* 0x0001e4000c101904 */
.L_x_44:
[----:B------:R-:W-:Y:S05]  /*0ee0*/  BSYNC.RECONVERGENT B1 ;  /* 0x0000000000017941 */ /* 0x000fea0003800200 */
.L_x_43:
[----:B------:R-:W-:Y:S01]  /*0ef0*/  BSSY.RECONVERGENT B1, `(.L_x_45) ;  /* 0x000000b000017945 */ /* 0x000fe20003800200 */
[----:B------:R-:W-:Y:S01]  /*0f00*/  ISETP.GE.OR P6, PT, R20, R21, P4 ;  /* 0x000000151400720c */ /* 0x000fe200027c6670 */
[----:B------:R-:W-:Y:S02]  /*0f10*/  IMAD.IADD R11, R11, 0x1, R10 ;  /* 0x000000010b0b7824 */ /* 0x000fe400078e020a */
[----:B------:R-:W-:Y:S10]  /*0f20*/  @P0 BRA `(.L_x_46) ;  /* 0x00000000001c0947 */ /* 0x000ff40003800000 */
[----:B0-----:R-:W0:Y:S02]  /*0f30*/  LDC.64 R18, c[0x0][0x380] ;  /* 0x0000e000ff127b82 */ /* 0x001e240000000a00 */
[----:B0-----:R-:W-:-:S05]  /*0f40*/  IMAD.WIDE.U32 R18, R11, 0x4, R18 ;  /* 0x000000040b127825 */ /* 0x001fca00078e0012 */
[----:B------:R-:W2:Y:S04]  /*0f50*/  LDG.E R23, desc[UR4][R18.64] ;  /* 0x0000000412177981 */ /* 0x000ea8000c1e1900 */
[----:B------:R-:W2:Y:S02]  /*0f60*/  LDG.E R20, desc[UR4][R18.64+0x4] ;  /* 0x0000040412147981 */ /* 0x000ea4000c1e1900 */
[----:B--2---:R-:W-:-:S13]  /*0f70*/  ISETP.GT.AND P0, PT, R23, R20, PT ;  /* 0x000000141700720c */ /* 0x004fda0003f04270 */
[----:B------:R1:W-:Y:S04]  /*0f80*/  @P0 STG.E desc[UR4][R18.64], R20 ;  /* 0x0000001412000986 */ /* 0x0003e8000c101904 */
[----:B------:R1:W-:Y:S02]  /*0f90*/  @P0 STG.E desc[UR4][R18.64+0x4], R23 ;  /* 0x0000041712000986 */ /* 0x0003e4000c101904 */
.L_x_46:
[----:B------:R-:W-:Y:S05]  /*0fa0*/  BSYNC.RECONVERGENT B1 ;  /* 0x0000000000017941 */ /* 0x000fea0003800200 */
.L_x_45:
        /* <DEDUP_REMOVED lines=10> */
.L_x_48:
[----:B------:R-:W-:Y:S05]  /*1050*/  BSYNC.RECONVERGENT B1 ;  /* 0x0000000000017941 */ /* 0x000fea0003800200 */
.L_x_47:
[----:B------:R-:W-:-:S05]  /*1060*/  IMAD.IADD R11, R11, 0x1, R10 ;  /* 0x000000010b0b7824 */ /* 0x000fca00078e020a */
[----:B------:R-:W-:-:S13]  /*1070*/  ISETP.GE.AND P0, PT, R11, R21, PT ;  /* 0x000000150b00720c */ /* 0x000fda0003f06270 */
[----:B------:R-:W-:Y:S05]  /*1080*/  @!P0 BRA `(.L_x_49) ;  /* 0xfffffffc00288947 */ /* 0x000fea000383ffff */
.L_x_16:
[----:B------:R-:W-:Y:S05]  /*1090*/  BSYNC.RECONVERGENT B0 ;  /* 0x0000000000007941 */ /* 0x000fea0003800200 */
.L_x_15:
[----:B------:R-:W-:Y:S01]  /*10a0*/  VIADD R5, R5, 0x1 ;  /* 0x0000000105057836 */ /* 0x000fe20000000000 */
[----:B------:R-:W-:Y:S04]  /*10b0*/  BAR.SYNC.DEFER_BLOCKING 0x0 ;  /* 0x0000000000007b1d */ /* 0x000fe80000010000 */
[----:B------:R-:W-:-:S13]  /*10c0*/  ISETP.NE.AND P0, PT, R5, R21, PT ;  /* 0x000000150500720c */ /* 0x000fda0003f05270 */
[----:B------:R-:W-:Y:S05]  /*10d0*/  @P0 BRA `(.L_x_50) ;  /* 0xfffffff000980947 */ /* 0x000fea000383ffff */
[----:B------:R-:W-:Y:S05]  /*10e0*/  EXIT ;  /* 0x000000000000794d */ /* 0x000fea0003800000 */
.L_x_51:
        /* <DEDUP_REMOVED lines=9> */
.L_x_53:


//--------------------- .nv.shared.reserved.0     --------------------------
	.section	.nv.shared.reserved.0,"aw",@nobits
	.weak		__nv_reservedSMEM_offset_0_alias
	.size		__nv_reservedSMEM_offset_0_alias, 0, 64
	.other		__nv_reservedSMEM_offset_0_alias,@"STO_CUDA_RESERVED_SHARED STV_DEFAULT"
__nv_reservedSMEM_offset_0_alias:
	.zero		0
	.zero		64


//--------------------- .nv.constant0._Z27OddEvenSortMultiBlockKernelPii --------------------------
	.section	.nv.constant0._Z27OddEvenSortMultiBlockKernelPii,"a",@progbits
	.sectionflags	@""
	.align	4
.nv.constant0._Z27OddEvenSortMultiBlockKernelPii:
	.zero		908


//--------------------- .nv.constant0._Z28OddEvenSortSingleBlockKernelPii --------------------------
	.section	.nv.constant0._Z28OddEvenSortSingleBlockKernelPii,"a",@progbits
	.sectionflags	@""
	.align	4
.nv.constant0._Z28OddEvenSortSingleBlockKernelPii:
	.zero		908


//--------------------- SYMBOLS --------------------------

	.type		.nv.reservedSmem.offset0,@object
	.size		.nv.reservedSmem.offset0,0x4
